//
// Generated by NVIDIA NVVM Compiler
//
// Compiler Build ID: CL-36424714
// Cuda compilation tools, release 13.0, V13.0.88
// Based on NVVM 20.0.0
//

.version 9.0
.target sm_100
.address_size 64

	// .globl	_Z13outputFromGPUv
.extern .func  (.param .b32 func_retval0) vprintf
(
	.param .b64 vprintf_param_0,
	.param .b64 vprintf_param_1
)
;
.global .align 1 .b8 $str[13] = {91, 37, 100, 93, 32, 58, 32, 91, 37, 100, 93, 10};
.global .align 1 .b8 $str$1[64] = {91, 37, 100, 93, 9, 37, 100, 32, 120, 32, 37, 100, 32, 61, 32, 37, 100, 32, 9, 9, 37, 100, 32, 120, 32, 37, 100, 32, 61, 32, 37, 100, 32, 9, 9, 37, 100, 32, 120, 32, 37, 100, 32, 61, 32, 37, 100, 32, 9, 9, 37, 100, 32, 120, 32, 37, 100, 32, 61, 32, 37, 100, 10};
.global .align 1 .b8 $str$2[2] = {10};
.global .align 1 .b8 $str$3[1];
.global .align 1 .b8 $str$4[73] = {91, 37, 100, 93, 32, 58, 32, 91, 37, 100, 93, 9, 37, 100, 32, 120, 32, 37, 100, 32, 61, 32, 37, 100, 32, 9, 9, 37, 100, 32, 120, 32, 37, 100, 32, 61, 32, 37, 100, 32, 9, 9, 37, 100, 32, 120, 32, 37, 100, 32, 61, 32, 37, 100, 32, 9, 9, 37, 100, 32, 120, 32, 37, 100, 32, 61, 32, 37, 100, 10, 37, 115};

.visible .entry _Z13outputFromGPUv()
{
	.local .align 8 .b8 	__local_depot0[8];
	.reg .b64 	%SP;
	.reg .b64 	%SPL;
	.reg .b32 	%r<5>;
	.reg .b64 	%rd<5>;

	mov.u64 	%SPL, __local_depot0;
	cvta.local.u64 	%SP, %SPL;
	add.u64 	%rd1, %SP, 0;
	add.u64 	%rd2, %SPL, 0;
	mov.u32 	%r1, %ctaid.x;
	mov.u32 	%r2, %tid.x;
	st.local.v2.u32 	[%rd2], {%r1, %r2};
	mov.u64 	%rd3, $str;
	cvta.global.u64 	%rd4, %rd3;
	{ // callseq 0, 0
	.param .b64 param0;
	st.param.b64 	[param0], %rd4;
	.param .b64 param1;
	st.param.b64 	[param1], %rd1;
	.param .b32 retval0;
	call.uni (retval0), 
	vprintf, 
	(
	param0, 
	param1
	);
	ld.param.b32 	%r3, [retval0];
	} // callseq 0
	ret;

}
	// .globl	_Z24multiplicationTableBlockPiS_
.visible .entry _Z24multiplicationTableBlockPiS_(
	.param .u64 .ptr .align 1 _Z24multiplicationTableBlockPiS__param_0,
	.param .u64 .ptr .align 1 _Z24multiplicationTableBlockPiS__param_1
)
{
	.local .align 8 .b8 	__local_depot1[56];
	.reg .b64 	%SP;
	.reg .b64 	%SPL;
	.reg .pred 	%p<3>;
	.reg .b32 	%r<137>;
	.reg .b64 	%rd<14>;

	mov.u64 	%SPL, __local_depot1;
	cvta.local.u64 	%SP, %SPL;
	ld.param.u64 	%rd2, [_Z24multiplicationTableBlockPiS__param_0];
	cvta.to.global.u64 	%rd1, %rd2;
$L__BB1_1:
	atom.global.exch.b32 	%r1, [%rd1], 1;
	setp.ne.s32 	%p1, %r1, 0;
	@%p1 bra 	$L__BB1_1;
	ld.param.u64 	%rd13, [_Z24multiplicationTableBlockPiS__param_1];
	ld.param.u64 	%rd12, [_Z24multiplicationTableBlockPiS__param_0];
	mov.u32 	%r2, %ctaid.x;
	add.u64 	%rd4, %SP, 0;
	add.u64 	%rd5, %SPL, 0;
	cvta.to.global.u64 	%rd6, %rd13;
	ld.global.u32 	%r3, [%rd6];
	add.s32 	%r4, %r3, 1;
	add.s32 	%r5, %r3, 2;
	add.s32 	%r6, %r3, 3;
	st.local.v2.u32 	[%rd5], {%r2, %r3};
	mov.b32 	%r7, 1;
	st.local.v2.u32 	[%rd5+8], {%r7, %r3};
	st.local.v2.u32 	[%rd5+16], {%r4, %r7};
	st.local.v2.u32 	[%rd5+24], {%r4, %r5};
	st.local.v2.u32 	[%rd5+32], {%r7, %r5};
	st.local.v2.u32 	[%rd5+40], {%r6, %r7};
	st.local.u32 	[%rd5+48], %r6;
	mov.u64 	%rd7, $str$1;
	cvta.global.u64 	%rd8, %rd7;
	{ // callseq 1, 0
	.param .b64 param0;
	st.param.b64 	[param0], %rd8;
	.param .b64 param1;
	st.param.b64 	[param1], %rd4;
	.param .b32 retval0;
	call.uni (retval0), 
	vprintf, 
	(
	param0, 
	param1
	);
	ld.param.b32 	%r8, [retval0];
	} // callseq 1
	ld.global.u32 	%r10, [%rd6];
	shl.b32 	%r11, %r10, 1;
	add.s32 	%r12, %r10, 1;
	shl.b32 	%r13, %r12, 1;
	add.s32 	%r14, %r10, 2;
	shl.b32 	%r15, %r14, 1;
	add.s32 	%r16, %r10, 3;
	shl.b32 	%r17, %r16, 1;
	st.local.v2.u32 	[%rd5], {%r2, %r10};
	mov.b32 	%r18, 2;
	st.local.v2.u32 	[%rd5+8], {%r18, %r11};
	st.local.v2.u32 	[%rd5+16], {%r12, %r18};
	st.local.v2.u32 	[%rd5+24], {%r13, %r14};
	st.local.v2.u32 	[%rd5+32], {%r18, %r15};
	st.local.v2.u32 	[%rd5+40], {%r16, %r18};
	st.local.u32 	[%rd5+48], %r17;
	{ // callseq 2, 0
	.param .b64 param0;
	st.param.b64 	[param0], %rd8;
	.param .b64 param1;
	st.param.b64 	[param1], %rd4;
	.param .b32 retval0;
	call.uni (retval0), 
	vprintf, 
	(
	param0, 
	param1
	);
	ld.param.b32 	%r19, [retval0];
	} // callseq 2
	ld.global.u32 	%r21, [%rd6];
	mul.lo.s32 	%r22, %r21, 3;
	add.s32 	%r23, %r21, 1;
	add.s32 	%r24, %r22, 3;
	add.s32 	%r25, %r21, 2;
	add.s32 	%r26, %r22, 6;
	add.s32 	%r27, %r21, 3;
	add.s32 	%r28, %r22, 9;
	st.local.v2.u32 	[%rd5], {%r2, %r21};
	mov.b32 	%r29, 3;
	st.local.v2.u32 	[%rd5+8], {%r29, %r22};
	st.local.v2.u32 	[%rd5+16], {%r23, %r29};
	st.local.v2.u32 	[%rd5+24], {%r24, %r25};
	st.local.v2.u32 	[%rd5+32], {%r29, %r26};
	st.local.v2.u32 	[%rd5+40], {%r27, %r29};
	st.local.u32 	[%rd5+48], %r28;
	{ // callseq 3, 0
	.param .b64 param0;
	st.param.b64 	[param0], %rd8;
	.param .b64 param1;
	st.param.b64 	[param1], %rd4;
	.param .b32 retval0;
	call.uni (retval0), 
	vprintf, 
	(
	param0, 
	param1
	);
	ld.param.b32 	%r30, [retval0];
	} // callseq 3
	ld.global.u32 	%r32, [%rd6];
	shl.b32 	%r33, %r32, 2;
	add.s32 	%r34, %r32, 1;
	shl.b32 	%r35, %r34, 2;
	add.s32 	%r36, %r32, 2;
	shl.b32 	%r37, %r36, 2;
	add.s32 	%r38, %r32, 3;
	shl.b32 	%r39, %r38, 2;
	st.local.v2.u32 	[%rd5], {%r2, %r32};
	mov.b32 	%r40, 4;
	st.local.v2.u32 	[%rd5+8], {%r40, %r33};
	st.local.v2.u32 	[%rd5+16], {%r34, %r40};
	st.local.v2.u32 	[%rd5+24], {%r35, %r36};
	st.local.v2.u32 	[%rd5+32], {%r40, %r37};
	st.local.v2.u32 	[%rd5+40], {%r38, %r40};
	st.local.u32 	[%rd5+48], %r39;
	{ // callseq 4, 0
	.param .b64 param0;
	st.param.b64 	[param0], %rd8;
	.param .b64 param1;
	st.param.b64 	[param1], %rd4;
	.param .b32 retval0;
	call.uni (retval0), 
	vprintf, 
	(
	param0, 
	param1
	);
	ld.param.b32 	%r41, [retval0];
	} // callseq 4
	ld.global.u32 	%r43, [%rd6];
	mul.lo.s32 	%r44, %r43, 5;
	add.s32 	%r45, %r43, 1;
	add.s32 	%r46, %r44, 5;
	add.s32 	%r47, %r43, 2;
	add.s32 	%r48, %r44, 10;
	add.s32 	%r49, %r43, 3;
	add.s32 	%r50, %r44, 15;
	st.local.v2.u32 	[%rd5], {%r2, %r43};
	mov.b32 	%r51, 5;
	st.local.v2.u32 	[%rd5+8], {%r51, %r44};
	st.local.v2.u32 	[%rd5+16], {%r45, %r51};
	st.local.v2.u32 	[%rd5+24], {%r46, %r47};
	st.local.v2.u32 	[%rd5+32], {%r51, %r48};
	st.local.v2.u32 	[%rd5+40], {%r49, %r51};
	st.local.u32 	[%rd5+48], %r50;
	{ // callseq 5, 0
	.param .b64 param0;
	st.param.b64 	[param0], %rd8;
	.param .b64 param1;
	st.param.b64 	[param1], %rd4;
	.param .b32 retval0;
	call.uni (retval0), 
	vprintf, 
	(
	param0, 
	param1
	);
	ld.param.b32 	%r52, [retval0];
	} // callseq 5
	ld.global.u32 	%r54, [%rd6];
	mul.lo.s32 	%r55, %r54, 6;
	add.s32 	%r56, %r54, 1;
	add.s32 	%r57, %r55, 6;
	add.s32 	%r58, %r54, 2;
	add.s32 	%r59, %r55, 12;
	add.s32 	%r60, %r54, 3;
	add.s32 	%r61, %r55, 18;
	st.local.v2.u32 	[%rd5], {%r2, %r54};
	mov.b32 	%r62, 6;
	st.local.v2.u32 	[%rd5+8], {%r62, %r55};
	st.local.v2.u32 	[%rd5+16], {%r56, %r62};
	st.local.v2.u32 	[%rd5+24], {%r57, %r58};
	st.local.v2.u32 	[%rd5+32], {%r62, %r59};
	st.local.v2.u32 	[%rd5+40], {%r60, %r62};
	st.local.u32 	[%rd5+48], %r61;
	{ // callseq 6, 0
	.param .b64 param0;
	st.param.b64 	[param0], %rd8;
	.param .b64 param1;
	st.param.b64 	[param1], %rd4;
	.param .b32 retval0;
	call.uni (retval0), 
	vprintf, 
	(
	param0, 
	param1
	);
	ld.param.b32 	%r63, [retval0];
	} // callseq 6
	ld.global.u32 	%r65, [%rd6];
	mul.lo.s32 	%r66, %r65, 7;
	add.s32 	%r67, %r65, 1;
	add.s32 	%r68, %r66, 7;
	add.s32 	%r69, %r65, 2;
	add.s32 	%r70, %r66, 14;
	add.s32 	%r71, %r65, 3;
	add.s32 	%r72, %r66, 21;
	st.local.v2.u32 	[%rd5], {%r2, %r65};
	mov.b32 	%r73, 7;
	st.local.v2.u32 	[%rd5+8], {%r73, %r66};
	st.local.v2.u32 	[%rd5+16], {%r67, %r73};
	st.local.v2.u32 	[%rd5+24], {%r68, %r69};
	st.local.v2.u32 	[%rd5+32], {%r73, %r70};
	st.local.v2.u32 	[%rd5+40], {%r71, %r73};
	st.local.u32 	[%rd5+48], %r72;
	{ // callseq 7, 0
	.param .b64 param0;
	st.param.b64 	[param0], %rd8;
	.param .b64 param1;
	st.param.b64 	[param1], %rd4;
	.param .b32 retval0;
	call.uni (retval0), 
	vprintf, 
	(
	param0, 
	param1
	);
	ld.param.b32 	%r74, [retval0];
	} // callseq 7
	ld.global.u32 	%r76, [%rd6];
	shl.b32 	%r77, %r76, 3;
	add.s32 	%r78, %r76, 1;
	shl.b32 	%r79, %r78, 3;
	add.s32 	%r80, %r76, 2;
	shl.b32 	%r81, %r80, 3;
	add.s32 	%r82, %r76, 3;
	shl.b32 	%r83, %r82, 3;
	st.local.v2.u32 	[%rd5], {%r2, %r76};
	mov.b32 	%r84, 8;
	st.local.v2.u32 	[%rd5+8], {%r84, %r77};
	st.local.v2.u32 	[%rd5+16], {%r78, %r84};
	st.local.v2.u32 	[%rd5+24], {%r79, %r80};
	st.local.v2.u32 	[%rd5+32], {%r84, %r81};
	st.local.v2.u32 	[%rd5+40], {%r82, %r84};
	st.local.u32 	[%rd5+48], %r83;
	{ // callseq 8, 0
	.param .b64 param0;
	st.param.b64 	[param0], %rd8;
	.param .b64 param1;
	st.param.b64 	[param1], %rd4;
	.param .b32 retval0;
	call.uni (retval0), 
	vprintf, 
	(
	param0, 
	param1
	);
	ld.param.b32 	%r85, [retval0];
	} // callseq 8
	ld.global.u32 	%r87, [%rd6];
	mul.lo.s32 	%r88, %r87, 9;
	add.s32 	%r89, %r87, 1;
	add.s32 	%r90, %r88, 9;
	add.s32 	%r91, %r87, 2;
	add.s32 	%r92, %r88, 18;
	add.s32 	%r93, %r87, 3;
	add.s32 	%r94, %r88, 27;
	st.local.v2.u32 	[%rd5], {%r2, %r87};
	mov.b32 	%r95, 9;
	st.local.v2.u32 	[%rd5+8], {%r95, %r88};
	st.local.v2.u32 	[%rd5+16], {%r89, %r95};
	st.local.v2.u32 	[%rd5+24], {%r90, %r91};
	st.local.v2.u32 	[%rd5+32], {%r95, %r92};
	st.local.v2.u32 	[%rd5+40], {%r93, %r95};
	st.local.u32 	[%rd5+48], %r94;
	{ // callseq 9, 0
	.param .b64 param0;
	st.param.b64 	[param0], %rd8;
	.param .b64 param1;
	st.param.b64 	[param1], %rd4;
	.param .b32 retval0;
	call.uni (retval0), 
	vprintf, 
	(
	param0, 
	param1
	);
	ld.param.b32 	%r96, [retval0];
	} // callseq 9
	ld.global.u32 	%r98, [%rd6];
	mul.lo.s32 	%r99, %r98, 10;
	add.s32 	%r100, %r98, 1;
	add.s32 	%r101, %r99, 10;
	add.s32 	%r102, %r98, 2;
	add.s32 	%r103, %r99, 20;
	add.s32 	%r104, %r98, 3;
	add.s32 	%r105, %r99, 30;
	st.local.v2.u32 	[%rd5], {%r2, %r98};
	mov.b32 	%r106, 10;
	st.local.v2.u32 	[%rd5+8], {%r106, %r99};
	st.local.v2.u32 	[%rd5+16], {%r100, %r106};
	st.local.v2.u32 	[%rd5+24], {%r101, %r102};
	st.local.v2.u32 	[%rd5+32], {%r106, %r103};
	st.local.v2.u32 	[%rd5+40], {%r104, %r106};
	st.local.u32 	[%rd5+48], %r105;
	{ // callseq 10, 0
	.param .b64 param0;
	st.param.b64 	[param0], %rd8;
	.param .b64 param1;
	st.param.b64 	[param1], %rd4;
	.param .b32 retval0;
	call.uni (retval0), 
	vprintf, 
	(
	param0, 
	param1
	);
	ld.param.b32 	%r107, [retval0];
	} // callseq 10
	ld.global.u32 	%r109, [%rd6];
	mul.lo.s32 	%r110, %r109, 11;
	add.s32 	%r111, %r109, 1;
	add.s32 	%r112, %r110, 11;
	add.s32 	%r113, %r109, 2;
	add.s32 	%r114, %r110, 22;
	add.s32 	%r115, %r109, 3;
	add.s32 	%r116, %r110, 33;
	st.local.v2.u32 	[%rd5], {%r2, %r109};
	mov.b32 	%r117, 11;
	st.local.v2.u32 	[%rd5+8], {%r117, %r110};
	st.local.v2.u32 	[%rd5+16], {%r111, %r117};
	st.local.v2.u32 	[%rd5+24], {%r112, %r113};
	st.local.v2.u32 	[%rd5+32], {%r117, %r114};
	st.local.v2.u32 	[%rd5+40], {%r115, %r117};
	st.local.u32 	[%rd5+48], %r116;
	{ // callseq 11, 0
	.param .b64 param0;
	st.param.b64 	[param0], %rd8;
	.param .b64 param1;
	st.param.b64 	[param1], %rd4;
	.param .b32 retval0;
	call.uni (retval0), 
	vprintf, 
	(
	param0, 
	param1
	);
	ld.param.b32 	%r118, [retval0];
	} // callseq 11
	ld.global.u32 	%r120, [%rd6];
	mul.lo.s32 	%r121, %r120, 12;
	add.s32 	%r122, %r120, 1;
	add.s32 	%r123, %r121, 12;
	add.s32 	%r124, %r120, 2;
	add.s32 	%r125, %r121, 24;
	add.s32 	%r126, %r120, 3;
	add.s32 	%r127, %r121, 36;
	st.local.v2.u32 	[%rd5], {%r2, %r120};
	mov.b32 	%r128, 12;
	st.local.v2.u32 	[%rd5+8], {%r128, %r121};
	st.local.v2.u32 	[%rd5+16], {%r122, %r128};
	st.local.v2.u32 	[%rd5+24], {%r123, %r124};
	st.local.v2.u32 	[%rd5+32], {%r128, %r125};
	st.local.v2.u32 	[%rd5+40], {%r126, %r128};
	st.local.u32 	[%rd5+48], %r127;
	{ // callseq 12, 0
	.param .b64 param0;
	st.param.b64 	[param0], %rd8;
	.param .b64 param1;
	st.param.b64 	[param1], %rd4;
	.param .b32 retval0;
	call.uni (retval0), 
	vprintf, 
	(
	param0, 
	param1
	);
	ld.param.b32 	%r129, [retval0];
	} // callseq 12
	mov.u64 	%rd9, $str$2;
	cvta.global.u64 	%rd10, %rd9;
	{ // callseq 13, 0
	.param .b64 param0;
	st.param.b64 	[param0], %rd10;
	.param .b64 param1;
	st.param.b64 	[param1], 0;
	.param .b32 retval0;
	call.uni (retval0), 
	vprintf, 
	(
	param0, 
	param1
	);
	ld.param.b32 	%r131, [retval0];
	} // callseq 13
	ld.global.u32 	%r133, [%rd6];
	setp.eq.s32 	%p2, %r133, 10;
	add.s32 	%r134, %r133, 4;
	selp.b32 	%r135, 6, %r134, %p2;
	st.global.u32 	[%rd6], %r135;
	cvta.to.global.u64 	%rd11, %rd12;
	atom.global.exch.b32 	%r136, [%rd11], 0;
	ret;

}
	// .globl	_Z25multiplicationTableThreadv
.visible .entry _Z25multiplicationTableThreadv()
{
	.local .align 8 .b8 	__local_depot2[56];
	.reg .b64 	%SP;
	.reg .b64 	%SPL;
	.reg .pred 	%p<4>;
	.reg .b32 	%r<41>;
	.reg .b64 	%rd<17>;

	mov.u64 	%SPL, __local_depot2;
	cvta.local.u64 	%SP, %SPL;
	add.u64 	%rd2, %SP, 0;
	add.u64 	%rd1, %SPL, 0;
	mov.u32 	%r1, %tid.x;
	add.s32 	%r3, %r1, 1;
	setp.ne.s32 	%p1, %r3, 12;
	shl.b32 	%r5, %r3, 1;
	mad.lo.s32 	%r6, %r1, 3, 3;
	shl.b32 	%r7, %r3, 2;
	mad.lo.s32 	%r8, %r1, 5, 5;
	mov.b32 	%r9, 2;
	st.local.v2.u32 	[%rd1], {%r1, %r9};
	st.local.v2.u32 	[%rd1+8], {%r3, %r5};
	mov.b32 	%r10, 3;
	st.local.v2.u32 	[%rd1+16], {%r10, %r3};
	mov.b32 	%r11, 4;
	st.local.v2.u32 	[%rd1+24], {%r6, %r11};
	st.local.v2.u32 	[%rd1+32], {%r3, %r7};
	mov.b32 	%r12, 5;
	st.local.v2.u32 	[%rd1+40], {%r12, %r3};
	st.local.u32 	[%rd1+48], %r8;
	mov.u64 	%rd3, $str$1;
	cvta.global.u64 	%rd4, %rd3;
	{ // callseq 14, 0
	.param .b64 param0;
	st.param.b64 	[param0], %rd4;
	.param .b64 param1;
	st.param.b64 	[param1], %rd2;
	.param .b32 retval0;
	call.uni (retval0), 
	vprintf, 
	(
	param0, 
	param1
	);
	ld.param.b32 	%r13, [retval0];
	} // callseq 14
	@%p1 bra 	$L__BB2_2;
	mov.u64 	%rd5, $str$2;
	cvta.global.u64 	%rd6, %rd5;
	{ // callseq 15, 0
	.param .b64 param0;
	st.param.b64 	[param0], %rd6;
	.param .b64 param1;
	st.param.b64 	[param1], 0;
	.param .b32 retval0;
	call.uni (retval0), 
	vprintf, 
	(
	param0, 
	param1
	);
	ld.param.b32 	%r15, [retval0];
	} // callseq 15
$L__BB2_2:
	setp.ne.s32 	%p2, %r3, 12;
	mul.lo.s32 	%r17, %r3, 6;
	mul.lo.s32 	%r18, %r3, 7;
	shl.b32 	%r19, %r3, 3;
	mul.lo.s32 	%r20, %r3, 9;
	mov.b32 	%r21, 6;
	st.local.v2.u32 	[%rd1], {%r1, %r21};
	st.local.v2.u32 	[%rd1+8], {%r3, %r17};
	mov.b32 	%r22, 7;
	st.local.v2.u32 	[%rd1+16], {%r22, %r3};
	mov.b32 	%r23, 8;
	st.local.v2.u32 	[%rd1+24], {%r18, %r23};
	st.local.v2.u32 	[%rd1+32], {%r3, %r19};
	mov.b32 	%r24, 9;
	st.local.v2.u32 	[%rd1+40], {%r24, %r3};
	st.local.u32 	[%rd1+48], %r20;
	cvta.global.u64 	%rd8, %rd3;
	{ // callseq 16, 0
	.param .b64 param0;
	st.param.b64 	[param0], %rd8;
	.param .b64 param1;
	st.param.b64 	[param1], %rd2;
	.param .b32 retval0;
	call.uni (retval0), 
	vprintf, 
	(
	param0, 
	param1
	);
	ld.param.b32 	%r25, [retval0];
	} // callseq 16
	@%p2 bra 	$L__BB2_4;
	mov.u64 	%rd10, $str$2;
	cvta.global.u64 	%rd11, %rd10;
	{ // callseq 17, 0
	.param .b64 param0;
	st.param.b64 	[param0], %rd11;
	.param .b64 param1;
	st.param.b64 	[param1], 0;
	.param .b32 retval0;
	call.uni (retval0), 
	vprintf, 
	(
	param0, 
	param1
	);
	ld.param.b32 	%r27, [retval0];
	} // callseq 17
$L__BB2_4:
	setp.ne.s32 	%p3, %r3, 12;
	mul.lo.s32 	%r29, %r3, 10;
	mul.lo.s32 	%r30, %r3, 11;
	mul.lo.s32 	%r31, %r3, 12;
	mul.lo.s32 	%r32, %r3, 13;
	mov.b32 	%r33, 10;
	st.local.v2.u32 	[%rd1], {%r1, %r33};
	st.local.v2.u32 	[%rd1+8], {%r3, %r29};
	mov.b32 	%r34, 11;
	st.local.v2.u32 	[%rd1+16], {%r34, %r3};
	mov.b32 	%r35, 12;
	st.local.v2.u32 	[%rd1+24], {%r30, %r35};
	st.local.v2.u32 	[%rd1+32], {%r3, %r31};
	mov.b32 	%r36, 13;
	st.local.v2.u32 	[%rd1+40], {%r36, %r3};
	st.local.u32 	[%rd1+48], %r32;
	cvta.global.u64 	%rd13, %rd3;
	{ // callseq 18, 0
	.param .b64 param0;
	st.param.b64 	[param0], %rd13;
	.param .b64 param1;
	st.param.b64 	[param1], %rd2;
	.param .b32 retval0;
	call.uni (retval0), 
	vprintf, 
	(
	param0, 
	param1
	);
	ld.param.b32 	%r37, [retval0];
	} // callseq 18
	@%p3 bra 	$L__BB2_6;
	mov.u64 	%rd15, $str$2;
	cvta.global.u64 	%rd16, %rd15;
	{ // callseq 19, 0
	.param .b64 param0;
	st.param.b64 	[param0], %rd16;
	.param .b64 param1;
	st.param.b64 	[param1], 0;
	.param .b32 retval0;
	call.uni (retval0), 
	vprintf, 
	(
	param0, 
	param1
	);
	ld.param.b32 	%r39, [retval0];
	} // callseq 19
$L__BB2_6:
	ret;

}
	// .globl	_Z33multiplicationTableBlockAndThreadPiS_
.visible .entry _Z33multiplicationTableBlockAndThreadPiS_(
	.param .u64 .ptr .align 1 _Z33multiplicationTableBlockAndThreadPiS__param_0,
	.param .u64 .ptr .align 1 _Z33multiplicationTableBlockAndThreadPiS__param_1
)
{
	.local .align 16 .b8 	__local_depot3[64];
	.reg .b64 	%SP;
	.reg .b64 	%SPL;
	.reg .pred 	%p<4>;
	.reg .b32 	%r<18>;
	.reg .b64 	%rd<14>;

	mov.u64 	%SPL, __local_depot3;
	cvta.local.u64 	%SP, %SPL;
	ld.param.u64 	%rd3, [_Z33multiplicationTableBlockAndThreadPiS__param_0];
	ld.param.u64 	%rd4, [_Z33multiplicationTableBlockAndThreadPiS__param_1];
	cvta.to.global.u64 	%rd1, %rd4;
	cvta.to.global.u64 	%rd2, %rd3;
	mov.u32 	%r1, %tid.x;
	setp.ne.s32 	%p1, %r1, 0;
	@%p1 bra 	$L__BB3_3;
$L__BB3_1:
	atom.global.exch.b32 	%r2, [%rd2], 1;
	setp.ne.s32 	%p2, %r2, 0;
	@%p2 bra 	$L__BB3_1;
	ld.global.u32 	%r3, [%rd1];
	add.s32 	%r4, %r3, 4;
	st.global.u32 	[%rd1], %r4;
	atom.global.exch.b32 	%r5, [%rd2], 0;
$L__BB3_3:
	add.u64 	%rd5, %SP, 0;
	add.u64 	%rd6, %SPL, 0;
	add.s32 	%r6, %r1, 1;
	mov.u32 	%r7, %ctaid.x;
	ld.global.u32 	%r8, [%rd1];
	mad.lo.s32 	%r9, %r8, %r1, %r8;
	add.s32 	%r10, %r8, 1;
	add.s32 	%r11, %r9, %r6;
	add.s32 	%r12, %r8, 2;
	add.s32 	%r13, %r11, %r6;
	add.s32 	%r14, %r8, 3;
	add.s32 	%r15, %r13, %r6;
	setp.eq.s32 	%p3, %r6, 12;
	mov.u64 	%rd7, $str$3;
	cvta.global.u64 	%rd8, %rd7;
	mov.u64 	%rd9, $str$2;
	cvta.global.u64 	%rd10, %rd9;
	selp.b64 	%rd11, %rd10, %rd8, %p3;
	st.local.v4.u32 	[%rd6], {%r7, %r1, %r8, %r6};
	st.local.v4.u32 	[%rd6+16], {%r9, %r10, %r6, %r11};
	st.local.v4.u32 	[%rd6+32], {%r12, %r6, %r13, %r14};
	st.local.v2.u32 	[%rd6+48], {%r6, %r15};
	st.local.u64 	[%rd6+56], %rd11;
	mov.u64 	%rd12, $str$4;
	cvta.global.u64 	%rd13, %rd12;
	{ // callseq 20, 0
	.param .b64 param0;
	st.param.b64 	[param0], %rd13;
	.param .b64 param1;
	st.param.b64 	[param1], %rd5;
	.param .b32 retval0;
	call.uni (retval0), 
	vprintf, 
	(
	param0, 
	param1
	);
	ld.param.b32 	%r16, [retval0];
	} // callseq 20
	ret;

}


// ===== COMPILED SASS (sm_100) =====

	.target	sm_100

	.elftype	@"ET_EXEC"


//--------------------- .note.nv.tkinfo           --------------------------
	.section	.note.nv.tkinfo,"",@"SHT_NOTE"
	.sectionflags	@"SHF_NOTE_NV_TKINFO"
	.tkinfo
        /*0018*/ 	.word	0x00000002
        /*0030*/ 	.string	""
        /*0030*/ 	.string	"ptxas"
        /*0030*/ 	.string	"Cuda compilation tools, release 13.0, V13.0.88"
        /*0030*/ 	.string	"Build cuda_13.0.r13.0/compiler.36424714_0"
        /*0030*/ 	.string	"-arch sm_100 -m 64 "



//--------------------- .note.nv.cuinfo           --------------------------
	.section	.note.nv.cuinfo,"",@"SHT_NOTE"
	.sectionflags	@"SHF_NOTE_NV_CUINFO"
        /*0018*/ 	.short	0x0002
        /*001a*/ 	.short	0x0064
        /*001c*/ 	.short	0x0082
	.zero		2


//--------------------- .nv.info                  --------------------------
	.section	.nv.info,"",@"SHT_CUDA_INFO"
	.align	4


	//----- nvinfo : EIATTR_REGCOUNT
	.align		4
        /*0000*/ 	.byte	0x04, 0x2f
        /*0002*/ 	.short	(.L_6 - .L_5)
	.align		4
.L_5:
        /*0004*/ 	.word	index@(_Z13outputFromGPUv)
        /*0008*/ 	.word	0x00000018


	//----- nvinfo : EIATTR_FRAME_SIZE
	.align		4
.L_6:
        /*000c*/ 	.byte	0x04, 0x11
        /*000e*/ 	.short	(.L_8 - .L_7)
	.align		4
.L_7:
        /*0010*/ 	.word	index@(_Z13outputFromGPUv)
        /*0014*/ 	.word	0x00000008


	//----- nvinfo : EIATTR_REGCOUNT
	.align		4
.L_8:
        /*0018*/ 	.byte	0x04, 0x2f
        /*001a*/ 	.short	(.L_10 - .L_9)
	.align		4
.L_9:
        /*001c*/ 	.word	index@(_Z24multiplicationTableBlockPiS_)
        /*0020*/ 	.word	0x00000018


	//----- nvinfo : EIATTR_FRAME_SIZE
	.align		4
.L_10:
        /*0024*/ 	.byte	0x04, 0x11
        /*0026*/ 	.short	(.L_12 - .L_11)
	.align		4
.L_11:
        /*0028*/ 	.word	index@(_Z24multiplicationTableBlockPiS_)
        /*002c*/ 	.word	0x00000038


	//----- nvinfo : EIATTR_REGCOUNT
	.align		4
.L_12:
        /*0030*/ 	.byte	0x04, 0x2f
        /*0032*/ 	.short	(.L_14 - .L_13)
	.align		4
.L_13:
        /*0034*/ 	.word	index@(_Z25multiplicationTableThreadv)
        /*0038*/ 	.word	0x00000018


	//----- nvinfo : EIATTR_FRAME_SIZE
	.align		4
.L_14:
        /*003c*/ 	.byte	0x04, 0x11
        /*003e*/ 	.short	(.L_16 - .L_15)
	.align		4
.L_15:
        /*0040*/ 	.word	index@(_Z25multiplicationTableThreadv)
        /*0044*/ 	.word	0x00000038


	//----- nvinfo : EIATTR_REGCOUNT
	.align		4
.L_16:
        /*0048*/ 	.byte	0x04, 0x2f
        /*004a*/ 	.short	(.L_18 - .L_17)
	.align		4
.L_17:
        /*004c*/ 	.word	index@(_Z33multiplicationTableBlockAndThreadPiS_)
        /*0050*/ 	.word	0x00000018


	//----- nvinfo : EIATTR_FRAME_SIZE
	.align		4
.L_18:
        /*0054*/ 	.byte	0x04, 0x11
        /*0056*/ 	.short	(.L_20 - .L_19)
	.align		4
.L_19:
        /*0058*/ 	.word	index@(_Z33multiplicationTableBlockAndThreadPiS_)
        /*005c*/ 	.word	0x00000040


	//----- nvinfo : EIATTR_MIN_STACK_SIZE
	.align		4
.L_20:
        /*0060*/ 	.byte	0x04, 0x12
        /*0062*/ 	.short	(.L_22 - .L_21)
	.align		4
.L_21:
        /*0064*/ 	.word	index@(_Z33multiplicationTableBlockAndThreadPiS_)
        /*0068*/ 	.word	0x00000040


	//----- nvinfo : EIATTR_MIN_STACK_SIZE
	.align		4
.L_22:
        /*006c*/ 	.byte	0x04, 0x12
        /*006e*/ 	.short	(.L_24 - .L_23)
	.align		4
.L_23:
        /*0070*/ 	.word	index@(_Z25multiplicationTableThreadv)
        /*0074*/ 	.word	0x00000038


	//----- nvinfo : EIATTR_MIN_STACK_SIZE
	.align		4
.L_24:
        /*0078*/ 	.byte	0x04, 0x12
        /*007a*/ 	.short	(.L_26 - .L_25)
	.align		4
.L_25:
        /*007c*/ 	.word	index@(_Z24multiplicationTableBlockPiS_)
        /*0080*/ 	.word	0x00000038


	//----- nvinfo : EIATTR_MIN_STACK_SIZE
	.align		4
.L_26:
        /*0084*/ 	.byte	0x04, 0x12
        /*0086*/ 	.short	(.L_28 - .L_27)
	.align		4
.L_27:
        /*0088*/ 	.word	index@(_Z13outputFromGPUv)
        /*008c*/ 	.word	0x00000008
.L_28:


//--------------------- .nv.compat                --------------------------
	.section	.nv.compat,"",@"SHT_CUDA_COMPAT_INFO"
	.align	4
        /*0000*/ 	.byte	0x02, 0x09, 0x00, 0x00, 0x02, 0x02, 0x01, 0x00, 0x02, 0x05, 0x05, 0x00, 0x03, 0x07, 0x01, 0x01
        /*0010*/ 	.byte	0x02, 0x03, 0x00, 0x00, 0x02, 0x06, 0x01, 0x00, 0x04, 0x0b, 0x08, 0x00, 0x09, 0x00, 0x00, 0x00
        /*0020*/ 	.byte	0x00, 0x00, 0x00, 0x00


//--------------------- .nv.info._Z33multiplicationTableBlockAndThreadPiS_ --------------------------
	.section	.nv.info._Z33multiplicationTableBlockAndThreadPiS_,"",@"SHT_CUDA_INFO"
	.sectionflags	@""
	.align	4


	//----- nvinfo : EIATTR_CUDA_API_VERSION
	.align		4
        /*0000*/ 	.byte	0x04, 0x37
        /*0002*/ 	.short	(.L_30 - .L_29)
.L_29:
        /*0004*/ 	.word	0x00000082


	//----- nvinfo : EIATTR_KPARAM_INFO
	.align		4
.L_30:
        /*0008*/ 	.byte	0x04, 0x17
        /*000a*/ 	.short	(.L_32 - .L_31)
.L_31:
        /*000c*/ 	.word	0x00000000
        /*0010*/ 	.short	0x0001
        /*0012*/ 	.short	0x0008
        /*0014*/ 	.byte	0x00, 0xf5, 0x21, 0x00


	//----- nvinfo : EIATTR_KPARAM_INFO
	.align		4
.L_32:
        /*0018*/ 	.byte	0x04, 0x17
        /*001a*/ 	.short	(.L_34 - .L_33)
.L_33:
        /*001c*/ 	.word	0x00000000
        /*0020*/ 	.short	0x0000
        /*0022*/ 	.short	0x0000
        /*0024*/ 	.byte	0x00, 0xf5, 0x21, 0x00


	//----- nvinfo : EIATTR_SPARSE_MMA_MASK
	.align		4
.L_34:
        /*0028*/ 	.byte	0x03, 0x50
        /*002a*/ 	.short	0x0000


	//----- nvinfo : EIATTR_MAXREG_COUNT
	.align		4
        /*002c*/ 	.byte	0x03, 0x1b
        /*002e*/ 	.short	0x00ff


	//----- nvinfo : EIATTR_EXTERNS
	.align		4
        /*0030*/ 	.byte	0x04, 0x0f
        /*0032*/ 	.short	(.L_36 - .L_35)


	//   ....[0]....
	.align		4
.L_35:
        /*0034*/ 	.word	index@(vprintf)


	//----- nvinfo : EIATTR_MERCURY_ISA_VERSION
	.align		4
.L_36:
        /*0038*/ 	.byte	0x03, 0x5f
        /*003a*/ 	.short	0x0101


	//----- nvinfo : EIATTR_VRC_CTA_INIT_COUNT
	.align		4
        /*003c*/ 	.byte	0x02, 0x4a
	.zero		1
	.zero		1


	//----- nvinfo : EIATTR_SYSCALL_OFFSETS
	.align		4
        /*0040*/ 	.byte	0x04, 0x46
        /*0042*/ 	.short	(.L_38 - .L_37)


	//   ....[0]....
.L_37:
        /*0044*/ 	.word	0x00000380


	//----- nvinfo : EIATTR_EXIT_INSTR_OFFSETS
	.align		4
.L_38:
        /*0048*/ 	.byte	0x04, 0x1c
        /*004a*/ 	.short	(.L_40 - .L_39)


	//   ....[0]....
.L_39:
        /*004c*/ 	.word	0x00000390


	//----- nvinfo : EIATTR_CRS_STACK_SIZE
	.align		4
.L_40:
        /*0050*/ 	.byte	0x04, 0x1e
        /*0052*/ 	.short	(.L_42 - .L_41)
.L_41:
        /*0054*/ 	.word	0x00000000


	//----- nvinfo : EIATTR_CBANK_PARAM_SIZE
	.align		4
.L_42:
        /*0058*/ 	.byte	0x03, 0x19
        /*005a*/ 	.short	0x0010


	//----- nvinfo : EIATTR_PARAM_CBANK
	.align		4
        /*005c*/ 	.byte	0x04, 0x0a
        /*005e*/ 	.short	(.L_44 - .L_43)
	.align		4
.L_43:
        /*0060*/ 	.word	index@(.nv.constant0._Z33multiplicationTableBlockAndThreadPiS_)
        /*0064*/ 	.short	0x0380
        /*0066*/ 	.short	0x0010


	//----- nvinfo : EIATTR_SW_WAR
	.align		4
.L_44:
        /*0068*/ 	.byte	0x04, 0x36
        /*006a*/ 	.short	(.L_46 - .L_45)
.L_45:
        /*006c*/ 	.word	0x00000008
.L_46:


//--------------------- .nv.info._Z25multiplicationTableThreadv --------------------------
	.section	.nv.info._Z25multiplicationTableThreadv,"",@"SHT_CUDA_INFO"
	.sectionflags	@""
	.align	4


	//----- nvinfo : EIATTR_CUDA_API_VERSION
	.align		4
        /*0000*/ 	.byte	0x04, 0x37
        /*0002*/ 	.short	(.L_48 - .L_47)
.L_47:
        /*0004*/ 	.word	0x00000082


	//----- nvinfo : EIATTR_SPARSE_MMA_MASK
	.align		4
.L_48:
        /*0008*/ 	.byte	0x03, 0x50
        /*000a*/ 	.short	0x0000


	//----- nvinfo : EIATTR_MAXREG_COUNT
	.align		4
        /*000c*/ 	.byte	0x03, 0x1b
        /*000e*/ 	.short	0x00ff


	//----- nvinfo : EIATTR_EXTERNS
	.align		4
        /*0010*/ 	.byte	0x04, 0x0f
        /*0012*/ 	.short	(.L_50 - .L_49)


	//   ....[0]....
	.align		4
.L_49:
        /*0014*/ 	.word	index@(vprintf)


	//----- nvinfo : EIATTR_MERCURY_ISA_VERSION
	.align		4
.L_50:
        /*0018*/ 	.byte	0x03, 0x5f
        /*001a*/ 	.short	0x0101


	//----- nvinfo : EIATTR_VRC_CTA_INIT_COUNT
	.align		4
        /*001c*/ 	.byte	0x02, 0x4a
	.zero		1
	.zero		1


	//----- nvinfo : EIATTR_SYSCALL_OFFSETS
	.align		4
        /*0020*/ 	.byte	0x04, 0x46
        /*0022*/ 	.short	(.L_52 - .L_51)


	//   ....[0]....
.L_51:
        /*0024*/ 	.word	0x00000260


	//   ....[1]....
        /*0028*/ 	.word	0x00000300


	//   ....[2]....
        /*002c*/ 	.word	0x00000520


	//   ....[3]....
        /*0030*/ 	.word	0x000005c0


	//   ....[4]....
        /*0034*/ 	.word	0x000007f0


	//   ....[5]....
        /*0038*/ 	.word	0x00000880


	//----- nvinfo : EIATTR_EXIT_INSTR_OFFSETS
	.align		4
.L_52:
        /*003c*/ 	.byte	0x04, 0x1c
        /*003e*/ 	.short	(.L_54 - .L_53)


	//   ....[0]....
.L_53:
        /*0040*/ 	.word	0x00000810


	//   ....[1]....
        /*0044*/ 	.word	0x00000890


	//----- nvinfo : EIATTR_CRS_STACK_SIZE
	.align		4
.L_54:
        /*0048*/ 	.byte	0x04, 0x1e
        /*004a*/ 	.short	(.L_56 - .L_55)
.L_55:
        /*004c*/ 	.word	0x00000000


	//----- nvinfo : EIATTR_SW_WAR
	.align		4
.L_56:
        /*0050*/ 	.byte	0x04, 0x36
        /*0052*/ 	.short	(.L_58 - .L_57)
.L_57:
        /*0054*/ 	.word	0x00000008
.L_58:


//--------------------- .nv.info._Z24multiplicationTableBlockPiS_ --------------------------
	.section	.nv.info._Z24multiplicationTableBlockPiS_,"",@"SHT_CUDA_INFO"
	.sectionflags	@""
	.align	4


	//----- nvinfo : EIATTR_CUDA_API_VERSION
	.align		4
        /*0000*/ 	.byte	0x04, 0x37
        /*0002*/ 	.short	(.L_60 - .L_59)
.L_59:
        /*0004*/ 	.word	0x00000082


	//----- nvinfo : EIATTR_KPARAM_INFO
	.align		4
.L_60:
        /*0008*/ 	.byte	0x04, 0x17
        /*000a*/ 	.short	(.L_62 - .L_61)
.L_61:
        /*000c*/ 	.word	0x00000000
        /*0010*/ 	.short	0x0001
        /*0012*/ 	.short	0x0008
        /*0014*/ 	.byte	0x00, 0xf5, 0x21, 0x00


	//----- nvinfo : EIATTR_KPARAM_INFO
	.align		4
.L_62:
        /*0018*/ 	.byte	0x04, 0x17
        /*001a*/ 	.short	(.L_64 - .L_63)
.L_63:
        /*001c*/ 	.word	0x00000000
        /*0020*/ 	.short	0x0000
        /*0022*/ 	.short	0x0000
        /*0024*/ 	.byte	0x00, 0xf5, 0x21, 0x00


	//----- nvinfo : EIATTR_SPARSE_MMA_MASK
	.align		4
.L_64:
        /*0028*/ 	.byte	0x03, 0x50
        /*002a*/ 	.short	0x0000


	//----- nvinfo : EIATTR_MAXREG_COUNT
	.align		4
        /*002c*/ 	.byte	0x03, 0x1b
        /*002e*/ 	.short	0x00ff


	//----- nvinfo : EIATTR_EXTERNS
	.align		4
        /*0030*/ 	.byte	0x04, 0x0f
        /*0032*/ 	.short	(.L_66 - .L_65)


	//   ....[0]....
	.align		4
.L_65:
        /*0034*/ 	.word	index@(vprintf)


	//----- nvinfo : EIATTR_MERCURY_ISA_VERSION
	.align		4
.L_66:
        /*0038*/ 	.byte	0x03, 0x5f
        /*003a*/ 	.short	0x0101


	//----- nvinfo : EIATTR_VRC_CTA_INIT_COUNT
	.align		4
        /*003c*/ 	.byte	0x02, 0x4a
	.zero		1
	.zero		1


	//----- nvinfo : EIATTR_SYSCALL_OFFSETS
	.align		4
        /*0040*/ 	.byte	0x04, 0x46
        /*0042*/ 	.short	(.L_68 - .L_67)


	//   ....[0]....
.L_67:
        /*0044*/ 	.word	0x000002b0


	//   ....[1]....
        /*0048*/ 	.word	0x00000470


	//   ....[2]....
        /*004c*/ 	.word	0x00000630


	//   ....[3]....
        /*0050*/ 	.word	0x000007f0


	//   ....[4]....
        /*0054*/ 	.word	0x000009b0


	//   ....[5]....
        /*0058*/ 	.word	0x00000b70


	//   ....[6]....
        /*005c*/ 	.word	0x00000d30


	//   ....[7]....
        /*0060*/ 	.word	0x00000ef0


	//   ....[8]....
        /*0064*/ 	.word	0x000010b0


	//   ....[9]....
        /*0068*/ 	.word	0x00001270


	//   ....[10]....
        /*006c*/ 	.word	0x00001430


	//   ....[11]....
        /*0070*/ 	.word	0x00001600


	//   ....[12]....
        /*0074*/ 	.word	0x00001670


	//----- nvinfo : EIATTR_EXIT_INSTR_OFFSETS
	.align		4
.L_68:
        /*0078*/ 	.byte	0x04, 0x1c
        /*007a*/ 	.short	(.L_70 - .L_69)


	//   ....[0]....
.L_69:
        /*007c*/ 	.word	0x00001700


	//----- nvinfo : EIATTR_CRS_STACK_SIZE
	.align		4
.L_70:
        /*0080*/ 	.byte	0x04, 0x1e
        /*0082*/ 	.short	(.L_72 - .L_71)
.L_71:
        /*0084*/ 	.word	0x00000000


	//----- nvinfo : EIATTR_CBANK_PARAM_SIZE
	.align		4
.L_72:
        /*0088*/ 	.byte	0x03, 0x19
        /*008a*/ 	.short	0x0010


	//----- nvinfo : EIATTR_PARAM_CBANK
	.align		4
        /*008c*/ 	.byte	0x04, 0x0a
        /*008e*/ 	.short	(.L_74 - .L_73)
	.align		4
.L_73:
        /*0090*/ 	.word	index@(.nv.constant0._Z24multiplicationTableBlockPiS_)
        /*0094*/ 	.short	0x0380
        /*0096*/ 	.short	0x0010


	//----- nvinfo : EIATTR_SW_WAR
	.align		4
.L_74:
        /*0098*/ 	.byte	0x04, 0x36
        /*009a*/ 	.short	(.L_76 - .L_75)
.L_75:
        /*009c*/ 	.word	0x00000008
.L_76:


//--------------------- .nv.info._Z13outputFromGPUv --------------------------
	.section	.nv.info._Z13outputFromGPUv,"",@"SHT_CUDA_INFO"
	.sectionflags	@""
	.align	4


	//----- nvinfo : EIATTR_CUDA_API_VERSION
	.align		4
        /*0000*/ 	.byte	0x04, 0x37
        /*0002*/ 	.short	(.L_78 - .L_77)
.L_77:
        /*0004*/ 	.word	0x00000082


	//----- nvinfo : EIATTR_SPARSE_MMA_MASK
	.align		4
.L_78:
        /*0008*/ 	.byte	0x03, 0x50
        /*000a*/ 	.short	0x0000


	//----- nvinfo : EIATTR_MAXREG_COUNT
	.align		4
        /*000c*/ 	.byte	0x03, 0x1b
        /*000e*/ 	.short	0x00ff


	//----- nvinfo : EIATTR_EXTERNS
	.align		4
        /*0010*/ 	.byte	0x04, 0x0f
        /*0012*/ 	.short	(.L_80 - .L_79)


	//   ....[0]....
	.align		4
.L_79:
        /*0014*/ 	.word	index@(vprintf)


	//----- nvinfo : EIATTR_MERCURY_ISA_VERSION
	.align		4
.L_80:
        /*0018*/ 	.byte	0x03, 0x5f
        /*001a*/ 	.short	0x0101


	//----- nvinfo : EIATTR_VRC_CTA_INIT_COUNT
	.align		4
        /*001c*/ 	.byte	0x02, 0x4a
	.zero		1
	.zero		1


	//----- nvinfo : EIATTR_SYSCALL_OFFSETS
	.align		4
        /*0020*/ 	.byte	0x04, 0x46
        /*0022*/ 	.short	(.L_82 - .L_81)


	//   ....[0]....
.L_81:
        /*0024*/ 	.word	0x000000f0


	//----- nvinfo : EIATTR_EXIT_INSTR_OFFSETS
	.align		4
.L_82:
        /*0028*/ 	.byte	0x04, 0x1c
        /*002a*/ 	.short	(.L_84 - .L_83)


	//   ....[0]....
.L_83:
        /*002c*/ 	.word	0x00000100


	//----- nvinfo : EIATTR_SW_WAR
	.align		4
.L_84:
        /*0030*/ 	.byte	0x04, 0x36
        /*0032*/ 	.short	(.L_86 - .L_85)
.L_85:
        /*0034*/ 	.word	0x00000008
.L_86:


//--------------------- .nv.callgraph             --------------------------
	.section	.nv.callgraph,"",@"SHT_CUDA_CALLGRAPH"
	.align	4
	.sectionentsize	8
	.align		4
        /*0000*/ 	.word	0x00000000
	.align		4
        /*0004*/ 	.word	0xffffffff
	.align		4
        /*0008*/ 	.word	index@(_Z33multiplicationTableBlockAndThreadPiS_)
	.align		4
        /*000c*/ 	.word	index@(vprintf)
	.align		4
        /*0010*/ 	.word	index@(_Z25multiplicationTableThreadv)
	.align		4
        /*0014*/ 	.word	index@(vprintf)
	.align		4
        /*0018*/ 	.word	index@(_Z24multiplicationTableBlockPiS_)
	.align		4
        /*001c*/ 	.word	index@(vprintf)
	.align		4
        /*0020*/ 	.word	index@(_Z13outputFromGPUv)
	.align		4
        /*0024*/ 	.word	index@(vprintf)
	.align		4
        /*0028*/ 	.word	0x00000000
	.align		4
        /*002c*/ 	.word	0xfffffffe
	.align		4
        /*0030*/ 	.word	0x00000000
	.align		4
        /*0034*/ 	.word	0xfffffffd
	.align		4
        /*0038*/ 	.word	0x00000000
	.align		4
        /*003c*/ 	.word	0xfffffffc


//--------------------- .nv.constant4             --------------------------
	.section	.nv.constant4,"a",@progbits
	.align	8
	.align		8
.nv.constant4:
        /*0000*/ 	.dword	vprintf
	.align		8
        /*0008*/ 	.dword	$str
	.align		8
        /*0010*/ 	.dword	$str$1
	.align		8
        /*0018*/ 	.dword	$str$2
	.align		8
        /*0020*/ 	.dword	$str$3
	.align		8
        /*0028*/ 	.dword	$str$4


//--------------------- .text._Z33multiplicationTableBlockAndThreadPiS_ --------------------------
	.section	.text._Z33multiplicationTableBlockAndThreadPiS_,"ax",@progbits
	.align	128
        .global         _Z33multiplicationTableBlockAndThreadPiS_
        .type           _Z33multiplicationTableBlockAndThreadPiS_,@function
        .size           _Z33multiplicationTableBlockAndThreadPiS_,(.L_x_33 - _Z33multiplicationTableBlockAndThreadPiS_)
        .other          _Z33multiplicationTableBlockAndThreadPiS_,@"STO_CUDA_ENTRY STV_DEFAULT"
_Z33multiplicationTableBlockAndThreadPiS_:
.text._Z33multiplicationTableBlockAndThreadPiS_:
[----:B------:R-:W0:Y:S01]  /*0000*/  LDC R1, c[0x0][0x37c] ;  /* 0x0000df00ff017b82 */ /* 0x000e220000000800 */
[----:B------:R-:W1:Y:S01]  /*0010*/  S2R R9, SR_TID.X ;  /* 0x0000000000097919 */ /* 0x000e620000002100 */
[----:B------:R-:W2:Y:S01]  /*0020*/  LDCU UR4, c[0x0][0x2f8] ;  /* 0x00005f00ff0477ac */ /* 0x000ea20008000800 */
[----:B0-----:R-:W-:Y:S01]  /*0030*/  VIADD R1, R1, 0xffffffc0 ;  /* 0xffffffc001017836 */ /* 0x001fe20000000000 */
[----:B------:R-:W-:Y:S01]  /*0040*/  BSSY B0, `(.L_x_0) ;  /* 0x0000014000007945 */ /* 0x000fe20003800000 */
[----:B------:R-:W0:Y:S01]  /*0050*/  LDCU UR5, c[0x0][0x2fc] ;  /* 0x00005f80ff0577ac */ /* 0x000e220008000800 */
[----:B------:R-:W3:Y:S02]  /*0060*/  LDCU.64 UR36, c[0x0][0x358] ;  /* 0x00006b00ff2477ac */ /* 0x000ee40008000a00 */
[----:B--2---:R-:W-:-:S05]  /*0070*/  IADD3 R6, P1, PT, R1, UR4, RZ ;  /* 0x0000000401067c10 */ /* 0x004fca000ff3e0ff */
[----:B0-----:R-:W-:Y:S01]  /*0080*/  IMAD.X R7, RZ, RZ, UR5, P1 ;  /* 0x00000005ff077e24 */ /* 0x001fe200088e06ff */
[----:B-1----:R-:W-:-:S13]  /*0090*/  ISETP.NE.AND P0, PT, R9, RZ, PT ;  /* 0x000000ff0900720c */ /* 0x002fda0003f05270 */
[----:B---3--:R-:W-:Y:S05]  /*00a0*/  @P0 BRA `(.L_x_1) ;  /* 0x0000000000340947 */ /* 0x008fea0003800000 */
[----:B------:R-:W0:Y:S01]  /*00b0*/  LDC.64 R2, c[0x0][0x380] ;  /* 0x0000e000ff027b82 */ /* 0x000e220000000a00 */
[----:B------:R-:W-:Y:S01]  /*00c0*/  HFMA2 R5, -RZ, RZ, 0, 5.9604644775390625e-08 ;  /* 0x00000001ff057431 */ /* 0x000fe200000001ff */
[----:B------:R-:W-:Y:S06]  /*00d0*/  BSSY B1, `(.L_x_2) ;  /* 0x0000005000017945 */ /* 0x000fec0003800000 */
.L_x_3:
[----:B------:R-:W-:Y:S05]  /*00e0*/  YIELD ;  /* 0x0000000000007946 */ /* 0x000fea0003800000 */
[----:B0-----:R-:W2:Y:S02]  /*00f0*/  ATOMG.E.EXCH.STRONG.GPU PT, R0, desc[UR36][R2.64], R5 ;  /* 0x80000005020079a8 */ /* 0x001ea4000c1ef124 */
[----:B--2---:R-:W-:-:S13]  /*0100*/  ISETP.NE.AND P0, PT, R0, RZ, PT ;  /* 0x000000ff0000720c */ /* 0x004fda0003f05270 */
[----:B------:R-:W-:Y:S05]  /*0110*/  @P0 BRA `(.L_x_3) ;  /* 0xfffffffc00f00947 */ /* 0x000fea000383ffff */
[----:B------:R-:W-:Y:S05]  /*0120*/  BSYNC B1 ;  /* 0x0000000000017941 */ /* 0x000fea0003800000 */
.L_x_2:
[----:B------:R-:W0:Y:S02]  /*0130*/  LDC.64 R4, c[0x0][0x388] ;  /* 0x0000e200ff047b82 */ /* 0x000e240000000a00 */
[----:B0-----:R-:W2:Y:S02]  /*0140*/  LDG.E R0, desc[UR36][R4.64] ;  /* 0x0000002404007981 */ /* 0x001ea4000c1e1900 */
[----:B--2---:R-:W-:-:S05]  /*0150*/  VIADD R11, R0, 0x4 ;  /* 0x00000004000b7836 */ /* 0x004fca0000000000 */
[----:B------:R0:W-:Y:S04]  /*0160*/  STG.E desc[UR36][R4.64], R11 ;  /* 0x0000000b04007986 */ /* 0x0001e8000c101924 */
[----:B------:R0:W5:Y:S02]  /*0170*/  ATOMG.E.EXCH.STRONG.GPU PT, RZ, desc[UR36][R2.64], RZ ;  /* 0x800000ff02ff79a8 */ /* 0x000164000c1ef124 */
.L_x_1:
[----:B------:R-:W-:Y:S05]  /*0180*/  BSYNC B0 ;  /* 0x0000000000007941 */ /* 0x000fea0003800000 */
.L_x_0:
[----:B0-----:R-:W0:Y:S01]  /*0190*/  LDC.64 R2, c[0x0][0x388] ;  /* 0x0000e200ff027b82 */ /* 0x001e220000000a00 */
[----:B------:R-:W-:-:S07]  /*01a0*/  VIADD R11, R9, 0x1 ;  /* 0x00000001090b7836 */ /* 0x000fce0000000000 */
[----:B------:R-:W1:Y:S01]  /*01b0*/  LDC.64 R4, c[0x4][0x18] ;  /* 0x01000600ff047b82 */ /* 0x000e620000000a00 */
[----:B------:R-:W2:Y:S01]  /*01c0*/  S2R R8, SR_CTAID.X ;  /* 0x0000000000087919 */ /* 0x000ea20000002500 */
[----:B------:R-:W-:Y:S01]  /*01d0*/  MOV R0, 0x0 ;  /* 0x0000000000007802 */ /* 0x000fe20000000f00 */
[----:B------:R-:W3:Y:S01]  /*01e0*/  LDCU.64 UR4, c[0x4][0x28] ;  /* 0x01000500ff0477ac */ /* 0x000ee20008000a00 */
[----:B0-----:R0:W4:Y:S01]  /*01f0*/  LDG.E R10, desc[UR36][R2.64] ;  /* 0x00000024020a7981 */ /* 0x001122000c1e1900 */
[C---:B------:R-:W-:Y:S01]  /*0200*/  ISETP.NE.AND P0, PT, R11.reuse, 0xc, PT ;  /* 0x0000000c0b00780c */ /* 0x040fe20003f05270 */
[----:B------:R-:W-:Y:S01]  /*0210*/  IMAD.MOV.U32 R20, RZ, RZ, R11 ;  /* 0x000000ffff147224 */ /* 0x000fe200078e000b */
[-C--:B------:R-:W-:Y:S02]  /*0220*/  MOV R14, R11.reuse ;  /* 0x0000000b000e7202 */ /* 0x080fe40000000f00 */
[----:B------:R-:W-:Y:S01]  /*0230*/  MOV R17, R11 ;  /* 0x0000000b00117202 */ /* 0x000fe20000000f00 */
[----:B0-----:R0:W0:Y:S08]  /*0240*/  LDC.64 R2, c[0x4][R0] ;  /* 0x0100000000027b82 */ /* 0x0010300000000a00 */
[----:B-1----:R-:W1:Y:S08]  /*0250*/  @P0 LDC R4, c[0x4][0x20] ;  /* 0x01000800ff040b82 */ /* 0x002e700000000800 */
[----:B------:R-:W3:Y:S01]  /*0260*/  @P0 LDC R5, c[0x4][0x24] ;  /* 0x01000900ff050b82 */ /* 0x000ee20000000800 */
[C---:B----4-:R-:W-:Y:S01]  /*0270*/  IMAD R12, R10.reuse, R9, R10 ;  /* 0x000000090a0c7224 */ /* 0x050fe200078e020a */
[----:B--2---:R1:W-:Y:S01]  /*0280*/  STL.128 [R1], R8 ;  /* 0x0000000801007387 */ /* 0x0043e20000100c00 */
[C---:B------:R-:W-:Y:S01]  /*0290*/  VIADD R13, R10.reuse, 0x1 ;  /* 0x000000010a0d7836 */ /* 0x040fe20000000000 */
[C---:B------:R-:W-:Y:S01]  /*02a0*/  IADD3 R16, PT, PT, R10.reuse, 0x2, RZ ;  /* 0x000000020a107810 */ /* 0x040fe20007ffe0ff */
[----:B------:R-:W-:Y:S01]  /*02b0*/  IMAD.IADD R15, R11, 0x1, R12 ;  /* 0x000000010b0f7824 */ /* 0x000fe200078e020c */
[----:B------:R-:W-:-:S03]  /*02c0*/  IADD3 R19, PT, PT, R10, 0x3, RZ ;  /* 0x000000030a137810 */ /* 0x000fc60007ffe0ff */
[C---:B------:R-:W-:Y:S01]  /*02d0*/  IMAD.IADD R18, R11.reuse, 0x1, R15 ;  /* 0x000000010b127824 */ /* 0x040fe200078e020f */
[----:B------:R2:W-:Y:S04]  /*02e0*/  STL.128 [R1+0x10], R12 ;  /* 0x0000100c01007387 */ /* 0x0005e80000100c00 */
[----:B------:R-:W-:Y:S01]  /*02f0*/  IADD3 R21, PT, PT, R11, R18, RZ ;  /* 0x000000120b157210 */ /* 0x000fe20007ffe0ff */
[----:B------:R2:W-:Y:S01]  /*0300*/  STL.128 [R1+0x20], R16 ;  /* 0x0000201001007387 */ /* 0x0005e20000100c00 */
[----:B-1----:R-:W-:Y:S01]  /*0310*/  IMAD.MOV.U32 R8, RZ, RZ, R4 ;  /* 0x000000ffff087224 */ /* 0x002fe200078e0004 */
[----:B---3--:R-:W-:Y:S02]  /*0320*/  MOV R9, R5 ;  /* 0x0000000500097202 */ /* 0x008fe40000000f00 */
[----:B------:R2:W-:Y:S01]  /*0330*/  STL.64 [R1+0x30], R20 ;  /* 0x0000301401007387 */ /* 0x0005e20000100a00 */
[----:B------:R-:W-:Y:S01]  /*0340*/  IMAD.U32 R4, RZ, RZ, UR4 ;  /* 0x00000004ff047e24 */ /* 0x000fe2000f8e00ff */
[----:B------:R-:W-:-:S02]  /*0350*/  MOV R5, UR5 ;  /* 0x0000000500057c02 */ /* 0x000fc40008000f00 */
[----:B0-----:R2:W-:Y:S05]  /*0360*/  STL.64 [R1+0x38], R8 ;  /* 0x0000380801007387 */ /* 0x0015ea0000100a00 */
[----:B--2---:R-:W-:-:S07]  /*0370*/  LEPC R20, `(.L_x_4) ;  /* 0x000000001014794e */ /* 0x004fce0000000000 */
[----:B-----5:R-:W-:Y:S05]  /*0380*/  CALL.ABS.NOINC R2 ;  /* 0x0000000002007343 */ /* 0x020fea0003c00000 */
.L_x_4:
[----:B------:R-:W-:Y:S05]  /*0390*/  EXIT ;  /* 0x000000000000794d */ /* 0x000fea0003800000 */
.L_x_5:
[----:B------:R-:W-:-:S00]  /*03a0*/  BRA `(.L_x_5) ;  /* 0xfffffffc00fc7947 */ /* 0x000fc0000383ffff */
[----:B------:R-:W-:-:S00]  /*03b0*/  NOP ;  /* 0x0000000000007918 */ /* 0x000fc00000000000 */
        /* <DEDUP_REMOVED lines=12> */
.L_x_33:


//--------------------- .text._Z25multiplicationTableThreadv --------------------------
	.section	.text._Z25multiplicationTableThreadv,"ax",@progbits
	.align	128
        .global         _Z25multiplicationTableThreadv
        .type           _Z25multiplicationTableThreadv,@function
        .size           _Z25multiplicationTableThreadv,(.L_x_34 - _Z25multiplicationTableThreadv)
        .other          _Z25multiplicationTableThreadv,@"STO_CUDA_ENTRY STV_DEFAULT"
_Z25multiplicationTableThreadv:
.text._Z25multiplicationTableThreadv:
[----:B------:R-:W0:Y:S01]  /*0000*/  LDC R1, c[0x0][0x37c] ;  /* 0x0000df00ff017b82 */ /* 0x000e220000000800 */
[----:B------:R-:W1:Y:S01]  /*0010*/  S2R R16, SR_TID.X ;  /* 0x0000000000107919 */ /* 0x000e620000002100 */
[----:B------:R-:W-:Y:S01]  /*0020*/  IMAD.MOV.U32 R3, RZ, RZ, 0x3 ;  /* 0x00000003ff037424 */ /* 0x000fe200078e00ff */
[----:B------:R-:W2:Y:S01]  /*0030*/  LDCU UR4, c[0x0][0x2f8] ;  /* 0x00005f00ff0477ac */ /* 0x000ea20008000800 */
[----:B0-----:R-:W-:Y:S01]  /*0040*/  VIADD R1, R1, 0xffffffc8 ;  /* 0xffffffc801017836 */ /* 0x001fe20000000000 */
[----:B------:R-:W-:Y:S01]  /*0050*/  MOV R10, 0x5 ;  /* 0x00000005000a7802 */ /* 0x000fe20000000f00 */
[----:B------:R-:W-:Y:S01]  /*0060*/  HFMA2 R7, -RZ, RZ, 0, 2.98023223876953125e-07 ;  /* 0x00000005ff077431 */ /* 0x000fe200000001ff */
[----:B------:R-:W-:Y:S01]  /*0070*/  MOV R19, 0x0 ;  /* 0x0000000000137802 */ /* 0x000fe20000000f00 */
[----:B------:R-:W0:Y:S01]  /*0080*/  LDCU UR5, c[0x0][0x2fc] ;  /* 0x00005f80ff0577ac */ /* 0x000e220008000800 */
[----:B------:R-:W-:Y:S02]  /*0090*/  IMAD.MOV.U32 R17, RZ, RZ, 0x2 ;  /* 0x00000002ff117424 */ /* 0x000fe400078e00ff */
[----:B------:R3:W4:Y:S01]  /*00a0*/  LDC.64 R8, c[0x4][R19] ;  /* 0x0100000013087b82 */ /* 0x0007220000000a00 */
[----:B------:R-:W5:Y:S01]  /*00b0*/  LDCU.64 UR6, c[0x4][0x10] ;  /* 0x01000200ff0677ac */ /* 0x000f620008000a00 */
[----:B------:R-:W-:-:S02]  /*00c0*/  IMAD.MOV.U32 R5, RZ, RZ, 0x4 ;  /* 0x00000004ff057424 */ /* 0x000fc400078e00ff */
[----:B------:R-:W-:Y:S01]  /*00d0*/  IMAD.MOV.U32 R6, RZ, RZ, 0x3 ;  /* 0x00000003ff067424 */ /* 0x000fe200078e00ff */
[C---:B-1----:R-:W-:Y:S01]  /*00e0*/  IADD3 R2, PT, PT, R16.reuse, 0x1, RZ ;  /* 0x0000000110027810 */ /* 0x042fe20007ffe0ff */
[C---:B------:R-:W-:Y:S01]  /*00f0*/  IMAD R4, R16.reuse, R3, 0x3 ;  /* 0x0000000310047424 */ /* 0x040fe200078e0203 */
[----:B------:R2:W-:Y:S01]  /*0100*/  STL.64 [R1], R16 ;  /* 0x0000001001007387 */ /* 0x0005e20000100a00 */
[----:B------:R-:W-:Y:S01]  /*0110*/  IMAD R0, R16, R7, 0x5 ;  /* 0x0000000510007424 */ /* 0x000fe200078e0207 */
[----:B------:R-:W-:Y:S01]  /*0120*/  MOV R11, R2 ;  /* 0x00000002000b7202 */ /* 0x000fe20000000f00 */
[C---:B------:R-:W-:Y:S01]  /*0130*/  IMAD.SHL.U32 R13, R2.reuse, 0x4, RZ ;  /* 0x00000004020d7824 */ /* 0x040fe200078e00ff */
[C---:B------:R-:W-:Y:S01]  /*0140*/  ISETP.NE.AND P1, PT, R2.reuse, 0xc, PT ;  /* 0x0000000c0200780c */ /* 0x040fe20003f25270 */
[----:B------:R-:W-:Y:S01]  /*0150*/  IMAD.MOV.U32 R12, RZ, RZ, R2 ;  /* 0x000000ffff0c7224 */ /* 0x000fe200078e0002 */
[----:B------:R5:W-:Y:S01]  /*0160*/  STL.64 [R1+0x18], R4 ;  /* 0x0000180401007387 */ /* 0x000be20000100a00 */
[----:B------:R-:W-:-:S02]  /*0170*/  IMAD.SHL.U32 R3, R2, 0x2, RZ ;  /* 0x0000000202037824 */ /* 0x000fc400078e00ff */
[----:B------:R-:W-:Y:S01]  /*0180*/  IMAD.MOV.U32 R7, RZ, RZ, R2 ;  /* 0x000000ffff077224 */ /* 0x000fe200078e0002 */
[----:B------:R-:W-:Y:S01]  /*0190*/  STL.64 [R1+0x20], R12 ;  /* 0x0000200c01007387 */ /* 0x000fe20000100a00 */
[----:B--2---:R-:W-:-:S03]  /*01a0*/  IADD3 R17, P0, PT, R1, UR4, RZ ;  /* 0x0000000401117c10 */ /* 0x004fc6000ff1e0ff */
[----:B------:R-:W-:Y:S02]  /*01b0*/  STL.64 [R1+0x28], R10 ;  /* 0x0000280a01007387 */ /* 0x000fe40000100a00 */
[----:B0-----:R-:W-:Y:S02]  /*01c0*/  IMAD.X R18, RZ, RZ, UR5, P0 ;  /* 0x00000005ff127e24 */ /* 0x001fe400080e06ff */
[----:B------:R-:W-:Y:S01]  /*01d0*/  STL.64 [R1+0x8], R2 ;  /* 0x0000080201007387 */ /* 0x000fe20000100a00 */
[----:B-----5:R-:W-:Y:S01]  /*01e0*/  MOV R4, UR6 ;  /* 0x0000000600047c02 */ /* 0x020fe20008000f00 */
[----:B------:R-:W-:Y:S02]  /*01f0*/  IMAD.U32 R5, RZ, RZ, UR7 ;  /* 0x00000007ff057e24 */ /* 0x000fe4000f8e00ff */
[----:B------:R0:W-:Y:S04]  /*0200*/  STL [R1+0x30], R0 ;  /* 0x0000300001007387 */ /* 0x0001e80000100800 */
[----:B------:R1:W-:Y:S01]  /*0210*/  STL.64 [R1+0x10], R6 ;  /* 0x0000100601007387 */ /* 0x0003e20000100a00 */
[----:B0-----:R-:W-:Y:S01]  /*0220*/  P2R R0, PR, RZ, 0x2 ;  /* 0x00000002ff007803 */ /* 0x001fe20000000000 */
[----:B-1----:R-:W-:Y:S01]  /*0230*/  IMAD.MOV.U32 R6, RZ, RZ, R17 ;  /* 0x000000ffff067224 */ /* 0x002fe200078e0011 */
[----:B---3--:R-:W-:-:S07]  /*0240*/  MOV R7, R18 ;  /* 0x0000001200077202 */ /* 0x008fce0000000f00 */
[----:B------:R-:W-:-:S07]  /*0250*/  LEPC R20, `(.L_x_6) ;  /* 0x000000001014794e */ /* 0x000fce0000000000 */
[----:B----4-:R-:W-:Y:S05]  /*0260*/  CALL.ABS.NOINC R8 ;  /* 0x0000000008007343 */ /* 0x010fea0003c00000 */
.L_x_6:
[----:B------:R-:W-:Y:S01]  /*0270*/  ISETP.NE.AND P6, PT, R2, 0xc, PT ;  /* 0x0000000c0200780c */ /* 0x000fe20003fc5270 */
[----:B------:R-:W-:-:S12]  /*0280*/  BSSY.RECONVERGENT B6, `(.L_x_7) ;  /* 0x0000009000067945 */ /* 0x000fd80003800200 */
[----:B------:R-:W-:Y:S05]  /*0290*/  @P6 BRA `(.L_x_8) ;  /* 0x00000000001c6947 */ /* 0x000fea0003800000 */
[----:B------:R0:W1:Y:S01]  /*02a0*/  LDC.64 R8, c[0x4][R19] ;  /* 0x0100000013087b82 */ /* 0x0000620000000a00 */
[----:B------:R-:W2:Y:S01]  /*02b0*/  LDCU.64 UR4, c[0x4][0x18] ;  /* 0x01000300ff0477ac */ /* 0x000ea20008000a00 */
[----:B------:R-:W-:Y:S01]  /*02c0*/  CS2R R6, SRZ ;  /* 0x0000000000067805 */ /* 0x000fe2000001ff00 */
[----:B--2---:R-:W-:Y:S02]  /*02d0*/  IMAD.U32 R4, RZ, RZ, UR4 ;  /* 0x00000004ff047e24 */ /* 0x004fe4000f8e00ff */
[----:B0-----:R-:W-:-:S07]  /*02e0*/  IMAD.U32 R5, RZ, RZ, UR5 ;  /* 0x00000005ff057e24 */ /* 0x001fce000f8e00ff */
[----:B------:R-:W-:-:S07]  /*02f0*/  LEPC R20, `(.L_x_8) ;  /* 0x000000001014794e */ /* 0x000fce0000000000 */
[----:B-1----:R-:W-:Y:S05]  /*0300*/  CALL.ABS.NOINC R8 ;  /* 0x0000000008007343 */ /* 0x002fea0003c00000 */
.L_x_8:
[----:B------:R-:W-:Y:S05]  /*0310*/  BSYNC.RECONVERGENT B6 ;  /* 0x0000000000067941 */ /* 0x000fea0003800200 */
.L_x_7:
[----:B------:R-:W-:Y:S01]  /*0320*/  MOV R5, 0x7 ;  /* 0x0000000700057802 */ /* 0x000fe20000000f00 */
[----:B------:R-:W-:Y:S02]  /*0330*/  IMAD.MOV.U32 R3, RZ, RZ, 0x6 ;  /* 0x00000006ff037424 */ /* 0x000fe400078e00ff */
[----:B------:R-:W-:Y:S02]  /*0340*/  HFMA2 R15, -RZ, RZ, 0, 3.5762786865234375e-07 ;  /* 0x00000006ff0f7431 */ /* 0x000fe400000001ff */
[----:B------:R-:W-:Y:S02]  /*0350*/  IMAD.MOV.U32 R10, RZ, RZ, 0x7 ;  /* 0x00000007ff0a7424 */ /* 0x000fe400078e00ff */
[----:B------:R-:W-:Y:S01]  /*0360*/  HFMA2 R12, -RZ, RZ, 0, 5.36441802978515625e-07 ;  /* 0x00000009ff0c7431 */ /* 0x000fe200000001ff */
[----:B------:R-:W-:Y:S01]  /*0370*/  MOV R11, R2 ;  /* 0x00000002000b7202 */ /* 0x000fe20000000f00 */
[----:B------:R-:W-:Y:S02]  /*0380*/  HFMA2 R9, -RZ, RZ, 0, 4.76837158203125e-07 ;  /* 0x00000008ff097431 */ /* 0x000fe400000001ff */
[----:B------:R-:W-:Y:S01]  /*0390*/  IMAD.MOV.U32 R14, RZ, RZ, R16 ;  /* 0x000000ffff0e7224 */ /* 0x000fe200078e0010 */
[----:B------:R-:W-:Y:S01]  /*03a0*/  MOV R19, 0x0 ;  /* 0x0000000000137802 */ /* 0x000fe20000000f00 */
[----:B------:R-:W-:Y:S01]  /*03b0*/  IMAD.SHL.U32 R21, R2, 0x8, RZ ;  /* 0x0000000802157824 */ /* 0x000fe200078e00ff */
[----:B------:R0:W-:Y:S01]  /*03c0*/  STL.64 [R1+0x10], R10 ;  /* 0x0000100a01007387 */ /* 0x0001e20000100a00 */
[--C-:B------:R-:W-:Y:S01]  /*03d0*/  IMAD.MOV.U32 R20, RZ, RZ, R2.reuse ;  /* 0x000000ffff147224 */ /* 0x100fe200078e0002 */
[----:B------:R-:W1:Y:S01]  /*03e0*/  LDCU.64 UR4, c[0x4][0x10] ;  /* 0x01000200ff0477ac */ /* 0x000e620008000a00 */
[----:B------:R-:W-:Y:S01]  /*03f0*/  IMAD.MOV.U32 R13, RZ, RZ, R2 ;  /* 0x000000ffff0d7224 */ /* 0x000fe200078e0002 */
[----:B------:R-:W-:Y:S01]  /*0400*/  STL.64 [R1], R14 ;  /* 0x0000000e01007387 */ /* 0x000fe20000100a00 */
[----:B------:R-:W-:Y:S01]  /*0410*/  IMAD R3, R16, R3, 0x6 ;  /* 0x0000000610037424 */ /* 0x000fe200078e0203 */
[----:B------:R-:W-:Y:S01]  /*0420*/  ISETP.NE.AND P0, PT, R2, 0xc, PT ;  /* 0x0000000c0200780c */ /* 0x000fe20003f05270 */
[----:B------:R-:W-:Y:S01]  /*0430*/  IMAD R8, R16, R5, 0x7 ;  /* 0x0000000710087424 */ /* 0x000fe200078e0205 */
[----:B------:R-:W-:Y:S01]  /*0440*/  STL.64 [R1+0x20], R20 ;  /* 0x0000201401007387 */ /* 0x000fe20000100a00 */
[----:B------:R-:W-:-:S02]  /*0450*/  IMAD.MOV.U32 R7, RZ, RZ, 0x9 ;  /* 0x00000009ff077424 */ /* 0x000fc400078e00ff */
[----:B------:R-:W-:Y:S01]  /*0460*/  IMAD.MOV.U32 R6, RZ, RZ, R17 ;  /* 0x000000ffff067224 */ /* 0x000fe200078e0011 */
[----:B------:R-:W-:Y:S01]  /*0470*/  STL.64 [R1+0x28], R12 ;  /* 0x0000280c01007387 */ /* 0x000fe20000100a00 */
[----:B0-----:R0:W2:Y:S01]  /*0480*/  LDC.64 R10, c[0x4][R19] ;  /* 0x01000000130a7b82 */ /* 0x0010a20000000a00 */
[----:B------:R-:W-:Y:S01]  /*0490*/  IMAD R0, R16, R7, 0x9 ;  /* 0x0000000910007424 */ /* 0x000fe200078e0207 */
[----:B------:R-:W-:Y:S01]  /*04a0*/  MOV R7, R18 ;  /* 0x0000001200077202 */ /* 0x000fe20000000f00 */
[----:B------:R-:W-:Y:S04]  /*04b0*/  STL.64 [R1+0x8], R2 ;  /* 0x0000080201007387 */ /* 0x000fe80000100a00 */
[----:B------:R-:W-:Y:S01]  /*04c0*/  STL.64 [R1+0x18], R8 ;  /* 0x0000180801007387 */ /* 0x000fe20000100a00 */
[----:B-1----:R-:W-:Y:S01]  /*04d0*/  IMAD.U32 R4, RZ, RZ, UR4 ;  /* 0x00000004ff047e24 */ /* 0x002fe2000f8e00ff */
[----:B------:R-:W-:-:S02]  /*04e0*/  MOV R5, UR5 ;  /* 0x0000000500057c02 */ /* 0x000fc40008000f00 */
[----:B------:R1:W-:Y:S02]  /*04f0*/  STL [R1+0x30], R0 ;  /* 0x0000300001007387 */ /* 0x0003e40000100800 */
[----:B01----:R-:W-:-:S07]  /*0500*/  P2R R0, PR, RZ, 0x1 ;  /* 0x00000001ff007803 */ /* 0x003fce0000000000 */
[----:B------:R-:W-:-:S07]  /*0510*/  LEPC R20, `(.L_x_9) ;  /* 0x000000001014794e */ /* 0x000fce0000000000 */
[----:B--2---:R-:W-:Y:S05]  /*0520*/  CALL.ABS.NOINC R10 ;  /* 0x000000000a007343 */ /* 0x004fea0003c00000 */
.L_x_9:
[----:B------:R-:W-:Y:S01]  /*0530*/  ISETP.NE.AND P6, PT, R2, 0xc, PT ;  /* 0x0000000c0200780c */ /* 0x000fe20003fc5270 */
[----:B------:R-:W-:-:S12]  /*0540*/  BSSY.RECONVERGENT B6, `(.L_x_10) ;  /* 0x0000009000067945 */ /* 0x000fd80003800200 */
[----:B------:R-:W-:Y:S05]  /*0550*/  @P6 BRA `(.L_x_11) ;  /* 0x00000000001c6947 */ /* 0x000fea0003800000 */
[----:B------:R0:W1:Y:S01]  /*0560*/  LDC.64 R8, c[0x4][R19] ;  /* 0x0100000013087b82 */ /* 0x0000620000000a00 */
[----:B------:R-:W2:Y:S01]  /*0570*/  LDCU.64 UR4, c[0x4][0x18] ;  /* 0x01000300ff0477ac */ /* 0x000ea20008000a00 */
[----:B------:R-:W-:Y:S01]  /*0580*/  CS2R R6, SRZ ;  /* 0x0000000000067805 */ /* 0x000fe2000001ff00 */
[----:B--2---:R-:W-:Y:S01]  /*0590*/  IMAD.U32 R4, RZ, RZ, UR4 ;  /* 0x00000004ff047e24 */ /* 0x004fe2000f8e00ff */
[----:B0-----:R-:W-:-:S07]  /*05a0*/  MOV R5, UR5 ;  /* 0x0000000500057c02 */ /* 0x001fce0008000f00 */
[----:B------:R-:W-:-:S07]  /*05b0*/  LEPC R20, `(.L_x_11) ;  /* 0x000000001014794e */ /* 0x000fce0000000000 */
[----:B-1----:R-:W-:Y:S05]  /*05c0*/  CALL.ABS.NOINC R8 ;  /* 0x0000000008007343 */ /* 0x002fea0003c00000 */
.L_x_11:
[----:B------:R-:W-:Y:S05]  /*05d0*/  BSYNC.RECONVERGENT B6 ;  /* 0x0000000000067941 */ /* 0x000fea0003800200 */
.L_x_10:
[----:B------:R-:W-:Y:S01]  /*05e0*/  HFMA2 R9, -RZ, RZ, 0, 7.74860382080078125e-07 ;  /* 0x0000000dff097431 */ /* 0x000fe200000001ff */
[----:B------:R-:W-:Y:S01]  /*05f0*/  MOV R5, 0xb ;  /* 0x0000000b00057802 */ /* 0x000fe20000000f00 */
[----:B------:R-:W-:Y:S02]  /*0600*/  IMAD.MOV.U32 R3, RZ, RZ, 0xa ;  /* 0x0000000aff037424 */ /* 0x000fe400078e00ff */
[----:B------:R-:W-:Y:S02]  /*0610*/  HFMA2 R15, -RZ, RZ, 0, 5.9604644775390625e-07 ;  /* 0x0000000aff0f7431 */ /* 0x000fe400000001ff */
[----:B------:R-:W-:Y:S02]  /*0620*/  IMAD.MOV.U32 R7, RZ, RZ, 0xc ;  /* 0x0000000cff077424 */ /* 0x000fe400078e00ff */
[----:B------:R-:W-:Y:S02]  /*0630*/  HFMA2 R12, -RZ, RZ, 0, 7.74860382080078125e-07 ;  /* 0x0000000dff0c7431 */ /* 0x000fe400000001ff */
[----:B------:R-:W-:Y:S01]  /*0640*/  IMAD.MOV.U32 R10, RZ, RZ, 0xb ;  /* 0x0000000bff0a7424 */ /* 0x000fe200078e00ff */
[-C--:B------:R-:W-:Y:S01]  /*0650*/  MOV R11, R2.reuse ;  /* 0x00000002000b7202 */ /* 0x080fe20000000f00 */
[----:B------:R-:W-:Y:S01]  /*0660*/  IMAD.MOV.U32 R14, RZ, RZ, R16 ;  /* 0x000000ffff0e7224 */ /* 0x000fe200078e0010 */
[----:B------:R-:W-:Y:S01]  /*0670*/  MOV R20, R2 ;  /* 0x0000000200147202 */ /* 0x000fe20000000f00 */
[C---:B------:R-:W-:Y:S01]  /*0680*/  IMAD R0, R16.reuse, R9, 0xd ;  /* 0x0000000d10007424 */ /* 0x040fe200078e0209 */
[----:B------:R-:W0:Y:S01]  /*0690*/  LDCU.64 UR4, c[0x4][0x10] ;  /* 0x01000200ff0477ac */ /* 0x000e220008000a00 */
[----:B------:R-:W-:Y:S01]  /*06a0*/  IMAD.MOV.U32 R13, RZ, RZ, R2 ;  /* 0x000000ffff0d7224 */ /* 0x000fe200078e0002 */
[----:B------:R1:W-:Y:S01]  /*06b0*/  STL.64 [R1+0x10], R10 ;  /* 0x0000100a01007387 */ /* 0x0003e20000100a00 */
[----:B------:R-:W-:Y:S01]  /*06c0*/  IMAD R3, R16, R3, 0xa ;  /* 0x0000000a10037424 */ /* 0x000fe200078e0203 */
[----:B------:R-:W-:Y:S01]  /*06d0*/  ISETP.NE.AND P0, PT, R2, 0xc, PT ;  /* 0x0000000c0200780c */ /* 0x000fe20003f05270 */
[C---:B------:R-:W-:Y:S01]  /*06e0*/  IMAD R8, R16.reuse, R5, 0xb ;  /* 0x0000000b10087424 */ /* 0x040fe200078e0205 */
[----:B------:R-:W-:Y:S01]  /*06f0*/  STL.64 [R1], R14 ;  /* 0x0000000e01007387 */ /* 0x000fe20000100a00 */
[----:B------:R-:W-:Y:S01]  /*0700*/  IMAD R21, R16, R7, 0xc ;  /* 0x0000000c10157424 */ /* 0x000fe200078e0207 */
[----:B------:R-:W-:Y:S01]  /*0710*/  MOV R16, 0x0 ;  /* 0x0000000000107802 */ /* 0x000fe20000000f00 */
[----:B------:R-:W-:Y:S01]  /*0720*/  IMAD.MOV.U32 R9, RZ, RZ, 0xc ;  /* 0x0000000cff097424 */ /* 0x000fe200078e00ff */
[----:B------:R-:W-:Y:S01]  /*0730*/  STL.64 [R1+0x28], R12 ;  /* 0x0000280c01007387 */ /* 0x000fe20000100a00 */
[----:B------:R-:W-:Y:S01]  /*0740*/  IMAD.MOV.U32 R6, RZ, RZ, R17 ;  /* 0x000000ffff067224 */ /* 0x000fe200078e0011 */
[----:B------:R-:W-:-:S02]  /*0750*/  MOV R7, R18 ;  /* 0x0000001200077202 */ /* 0x000fc40000000f00 */
[----:B------:R-:W-:Y:S01]  /*0760*/  STL.64 [R1+0x8], R2 ;  /* 0x0000080201007387 */ /* 0x000fe20000100a00 */
[----:B-1----:R1:W2:Y:S03]  /*0770*/  LDC.64 R10, c[0x4][R16] ;  /* 0x01000000100a7b82 */ /* 0x0022a60000000a00 */
[----:B------:R-:W-:Y:S01]  /*0780*/  STL.64 [R1+0x18], R8 ;  /* 0x0000180801007387 */ /* 0x000fe20000100a00 */
[----:B0-----:R-:W-:Y:S01]  /*0790*/  IMAD.U32 R4, RZ, RZ, UR4 ;  /* 0x00000004ff047e24 */ /* 0x001fe2000f8e00ff */
[----:B------:R-:W-:Y:S02]  /*07a0*/  MOV R5, UR5 ;  /* 0x0000000500057c02 */ /* 0x000fe40008000f00 */
[----:B------:R-:W-:Y:S04]  /*07b0*/  STL.64 [R1+0x20], R20 ;  /* 0x0000201401007387 */ /* 0x000fe80000100a00 */
[----:B------:R0:W-:Y:S02]  /*07c0*/  STL [R1+0x30], R0 ;  /* 0x0000300001007387 */ /* 0x0001e40000100800 */
[----:B01----:R-:W-:-:S07]  /*07d0*/  P2R R0, PR, RZ, 0x1 ;  /* 0x00000001ff007803 */ /* 0x003fce0000000000 */
[----:B------:R-:W-:-:S07]  /*07e0*/  LEPC R20, `(.L_x_12) ;  /* 0x000000001014794e */ /* 0x000fce0000000000 */
[----:B--2---:R-:W-:Y:S05]  /*07f0*/  CALL.ABS.NOINC R10 ;  /* 0x000000000a007343 */ /* 0x004fea0003c00000 */
.L_x_12:
[----:B------:R-:W-:-:S13]  /*0800*/  ISETP.NE.AND P6, PT, R2, 0xc, PT ;  /* 0x0000000c0200780c */ /* 0x000fda0003fc5270 */
[----:B------:R-:W-:Y:S05]  /*0810*/  @P6 EXIT ;  /* 0x000000000000694d */ /* 0x000fea0003800000 */
[----:B------:R-:W0:Y:S01]  /*0820*/  LDC.64 R16, c[0x4][R16] ;  /* 0x0100000010107b82 */ /* 0x000e220000000a00 */
[----:B------:R-:W1:Y:S01]  /*0830*/  LDCU.64 UR4, c[0x4][0x18] ;  /* 0x01000300ff0477ac */ /* 0x000e620008000a00 */
[----:B------:R-:W-:Y:S01]  /*0840*/  CS2R R6, SRZ ;  /* 0x0000000000067805 */ /* 0x000fe2000001ff00 */
[----:B-1----:R-:W-:Y:S01]  /*0850*/  IMAD.U32 R4, RZ, RZ, UR4 ;  /* 0x00000004ff047e24 */ /* 0x002fe2000f8e00ff */
[----:B------:R-:W-:-:S07]  /*0860*/  MOV R5, UR5 ;  /* 0x0000000500057c02 */ /* 0x000fce0008000f00 */
[----:B------:R-:W-:-:S07]  /*0870*/  LEPC R20, `(.L_x_13) ;  /* 0x000000001014794e */ /* 0x000fce0000000000 */
[----:B0-----:R-:W-:Y:S05]  /*0880*/  CALL.ABS.NOINC R16 ;  /* 0x0000000010007343 */ /* 0x001fea0003c00000 */
.L_x_13:
[----:B------:R-:W-:Y:S05]  /*0890*/  EXIT ;  /* 0x000000000000794d */ /* 0x000fea0003800000 */
.L_x_14:
        /* <DEDUP_REMOVED lines=14> */
.L_x_34:


//--------------------- .text._Z24multiplicationTableBlockPiS_ --------------------------
	.section	.text._Z24multiplicationTableBlockPiS_,"ax",@progbits
	.align	128
        .global         _Z24multiplicationTableBlockPiS_
        .type           _Z24multiplicationTableBlockPiS_,@function
        .size           _Z24multiplicationTableBlockPiS_,(.L_x_35 - _Z24multiplicationTableBlockPiS_)
        .other          _Z24multiplicationTableBlockPiS_,@"STO_CUDA_ENTRY STV_DEFAULT"
_Z24multiplicationTableBlockPiS_:
.text._Z24multiplicationTableBlockPiS_:
[----:B------:R-:W0:Y:S01]  /*0000*/  LDC R1, c[0x0][0x37c] ;  /* 0x0000df00ff017b82 */ /* 0x000e220000000800 */
[----:B------:R-:W1:Y:S07]  /*0010*/  LDCU UR4, c[0x0][0x2f8] ;  /* 0x00005f00ff0477ac */ /* 0x000e6e0008000800 */
[----:B------:R-:W2:Y:S01]  /*0020*/  LDC.64 R2, c[0x0][0x380] ;  /* 0x0000e000ff027b82 */ /* 0x000ea20000000a00 */
[----:B0-----:R-:W-:Y:S01]  /*0030*/  VIADD R1, R1, 0xffffffc8 ;  /* 0xffffffc801017836 */ /* 0x001fe20000000000 */
[----:B------:R-:W-:Y:S01]  /*0040*/  BSSY B0, `(.L_x_15) ;  /* 0x000000a000007945 */ /* 0x000fe20003800000 */
[----:B------:R-:W0:Y:S01]  /*0050*/  LDCU UR5, c[0x0][0x2fc] ;  /* 0x00005f80ff0577ac */ /* 0x000e220008000800 */
[----:B------:R-:W-:Y:S01]  /*0060*/  IMAD.MOV.U32 R5, RZ, RZ, 0x1 ;  /* 0x00000001ff057424 */ /* 0x000fe200078e00ff */
[----:B------:R-:W3:Y:S01]  /*0070*/  LDCU.64 UR36, c[0x0][0x358] ;  /* 0x00006b00ff2477ac */ /* 0x000ee20008000a00 */
[----:B-1----:R-:W-:-:S04]  /*0080*/  IADD3 R16, P0, PT, R1, UR4, RZ ;  /* 0x0000000401107c10 */ /* 0x002fc8000ff1e0ff */
[----:B0-2---:R-:W-:-:S09]  /*0090*/  IADD3.X R17, PT, PT, RZ, UR5, RZ, P0, !PT ;  /* 0x00000005ff117c10 */ /* 0x005fd200087fe4ff */
.L_x_16:
[----:B------:R-:W-:Y:S05]  /*00a0*/  YIELD ;  /* 0x0000000000007946 */ /* 0x000fea0003800000 */
[----:B---3--:R-:W2:Y:S02]  /*00b0*/  ATOMG.E.EXCH.STRONG.GPU PT, R0, desc[UR36][R2.64], R5 ;  /* 0x80000005020079a8 */ /* 0x008ea4000c1ef124 */
[----:B--2---:R-:W-:-:S13]  /*00c0*/  ISETP.NE.AND P0, PT, R0, RZ, PT ;  /* 0x000000ff0000720c */ /* 0x004fda0003f05270 */
[----:B------:R-:W-:Y:S05]  /*00d0*/  @P0 BRA `(.L_x_16) ;  /* 0xfffffffc00f00947 */ /* 0x000fea000383ffff */
[----:B------:R-:W-:Y:S05]  /*00e0*/  BSYNC B0 ;  /* 0x0000000000007941 */ /* 0x000fea0003800000 */
.L_x_15:
[----:B------:R-:W0:Y:S01]  /*00f0*/  LDC.64 R10, c[0x0][0x388] ;  /* 0x0000e200ff0a7b82 */ /* 0x000e220000000a00 */
[----:B------:R-:W1:Y:S01]  /*0100*/  S2R R2, SR_CTAID.X ;  /* 0x0000000000027919 */ /* 0x000e620000002500 */
[----:B------:R-:W-:Y:S01]  /*0110*/  IMAD.MOV.U32 R9, RZ, RZ, 0x1 ;  /* 0x00000001ff097424 */ /* 0x000fe200078e00ff */
[----:B------:R-:W-:Y:S01]  /*0120*/  MOV R18, 0x0 ;  /* 0x0000000000127802 */ /* 0x000fe20000000f00 */
[----:B------:R-:W-:Y:S01]  /*0130*/  IMAD.MOV.U32 R14, RZ, RZ, 0x1 ;  /* 0x00000001ff0e7424 */ /* 0x000fe200078e00ff */
[----:B------:R-:W2:Y:S01]  /*0140*/  LDCU.64 UR4, c[0x4][0x10] ;  /* 0x01000200ff0477ac */ /* 0x000ea20008000a00 */
[----:B0-----:R0:W3:Y:S01]  /*0150*/  LDG.E R3, desc[UR36][R10.64] ;  /* 0x000000240a037981 */ /* 0x0010e2000c1e1900 */
[----:B------:R-:W-:Y:S02]  /*0160*/  IMAD.MOV.U32 R5, RZ, RZ, 0x1 ;  /* 0x00000001ff057424 */ /* 0x000fe400078e00ff */
[----:B------:R-:W-:Y:S01]  /*0170*/  IMAD.MOV.U32 R6, RZ, RZ, 0x1 ;  /* 0x00000001ff067424 */ /* 0x000fe200078e00ff */
[----:B0-----:R0:W4:Y:S01]  /*0180*/  LDC.64 R10, c[0x4][R18] ;  /* 0x01000000120a7b82 */ /* 0x0011220000000a00 */
[C---:B---3--:R-:W-:Y:S01]  /*0190*/  VIADD R4, R3.reuse, 0x1 ;  /* 0x0000000103047836 */ /* 0x048fe20000000000 */
[C---:B------:R-:W-:Y:S01]  /*01a0*/  IADD3 R8, PT, PT, R3.reuse, 0x3, RZ ;  /* 0x0000000303087810 */ /* 0x040fe20007ffe0ff */
[----:B------:R-:W-:Y:S01]  /*01b0*/  VIADD R13, R3, 0x2 ;  /* 0x00000002030d7836 */ /* 0x000fe20000000000 */
[----:B-1----:R-:W-:Y:S01]  /*01c0*/  STL.64 [R1], R2 ;  /* 0x0000000201007387 */ /* 0x002fe20000100a00 */
[----:B------:R-:W-:-:S02]  /*01d0*/  MOV R7, R3 ;  /* 0x0000000300077202 */ /* 0x000fc40000000f00 */
[----:B------:R-:W-:Y:S01]  /*01e0*/  MOV R12, R4 ;  /* 0x00000004000c7202 */ /* 0x000fe20000000f00 */
[----:B------:R-:W-:Y:S01]  /*01f0*/  IMAD.MOV.U32 R15, RZ, RZ, R13 ;  /* 0x000000ffff0f7224 */ /* 0x000fe200078e000d */
[----:B------:R-:W-:Y:S04]  /*0200*/  STL.64 [R1+0x28], R8 ;  /* 0x0000280801007387 */ /* 0x000fe80000100a00 */
[----:B------:R-:W-:Y:S04]  /*0210*/  STL [R1+0x30], R8 ;  /* 0x0000300801007387 */ /* 0x000fe80000100800 */
[----:B------:R-:W-:Y:S04]  /*0220*/  STL.64 [R1+0x18], R12 ;  /* 0x0000180c01007387 */ /* 0x000fe80000100a00 */
[----:B------:R-:W-:Y:S04]  /*0230*/  STL.64 [R1+0x20], R14 ;  /* 0x0000200e01007387 */ /* 0x000fe80000100a00 */
[----:B------:R1:W-:Y:S04]  /*0240*/  STL.64 [R1+0x8], R6 ;  /* 0x0000080601007387 */ /* 0x0003e80000100a00 */
[----:B------:R2:W-:Y:S01]  /*0250*/  STL.64 [R1+0x10], R4 ;  /* 0x0000100401007387 */ /* 0x0005e20000100a00 */
[----:B-1----:R-:W-:-:S02]  /*0260*/  IMAD.MOV.U32 R6, RZ, RZ, R16 ;  /* 0x000000ffff067224 */ /* 0x002fc400078e0010 */
[----:B------:R-:W-:Y:S02]  /*0270*/  IMAD.MOV.U32 R7, RZ, RZ, R17 ;  /* 0x000000ffff077224 */ /* 0x000fe400078e0011 */
[----:B--2---:R-:W-:Y:S01]  /*0280*/  IMAD.U32 R4, RZ, RZ, UR4 ;  /* 0x00000004ff047e24 */ /* 0x004fe2000f8e00ff */
[----:B0---4-:R-:W-:-:S07]  /*0290*/  MOV R5, UR5 ;  /* 0x0000000500057c02 */ /* 0x011fce0008000f00 */
[----:B------:R-:W-:-:S07]  /*02a0*/  LEPC R20, `(.L_x_17) ;  /* 0x000000001014794e */ /* 0x000fce0000000000 */
[----:B------:R-:W-:Y:S05]  /*02b0*/  CALL.ABS.NOINC R10 ;  /* 0x000000000a007343 */ /* 0x000fea0003c00000 */
.L_x_17:
[----:B------:R-:W0:Y:S01]  /*02c0*/  LDC.64 R12, c[0x0][0x388] ;  /* 0x0000e200ff0c7b82 */ /* 0x000e220000000a00 */
[----:B------:R-:W-:Y:S01]  /*02d0*/  IMAD.MOV.U32 R11, RZ, RZ, 0x2 ;  /* 0x00000002ff0b7424 */ /* 0x000fe200078e00ff */
[----:B------:R-:W1:Y:S01]  /*02e0*/  LDCU.64 UR4, c[0x4][0x10] ;  /* 0x01000200ff0477ac */ /* 0x000e620008000a00 */
[----:B0-----:R0:W2:Y:S01]  /*02f0*/  LDG.E R3, desc[UR36][R12.64] ;  /* 0x000000240c037981 */ /* 0x0010a2000c1e1900 */
[----:B------:R-:W-:Y:S02]  /*0300*/  IMAD.MOV.U32 R14, RZ, RZ, 0x2 ;  /* 0x00000002ff0e7424 */ /* 0x000fe400078e00ff */
[----:B------:R-:W-:Y:S02]  /*0310*/  HFMA2 R6, -RZ, RZ, 0, 1.1920928955078125e-07 ;  /* 0x00000002ff067431 */ /* 0x000fe400000001ff */
[----:B------:R-:W-:Y:S01]  /*0320*/  IMAD.MOV.U32 R5, RZ, RZ, 0x2 ;  /* 0x00000002ff057424 */ /* 0x000fe200078e00ff */
[----:B0-----:R0:W3:Y:S01]  /*0330*/  LDC.64 R12, c[0x4][R18] ;  /* 0x01000000120c7b82 */ /* 0x0010e20000000a00 */
[C---:B--2---:R-:W-:Y:S01]  /*0340*/  IADD3 R4, PT, PT, R3.reuse, 0x1, RZ ;  /* 0x0000000103047810 */ /* 0x044fe20007ffe0ff */
[C---:B------:R-:W-:Y:S01]  /*0350*/  VIADD R9, R3.reuse, 0x2 ;  /* 0x0000000203097836 */ /* 0x040fe20000000000 */
[----:B------:R-:W-:Y:S01]  /*0360*/  IADD3 R10, PT, PT, R3, 0x3, RZ ;  /* 0x00000003030a7810 */ /* 0x000fe20007ffe0ff */
[----:B------:R-:W-:Y:S01]  /*0370*/  STL.64 [R1], R2 ;  /* 0x0000000201007387 */ /* 0x000fe20000100a00 */
[----:B------:R-:W-:Y:S01]  /*0380*/  SHF.L.U32 R8, R4, 0x1, RZ ;  /* 0x0000000104087819 */ /* 0x000fe200000006ff */
[----:B------:R-:W-:Y:S01]  /*0390*/  IMAD.SHL.U32 R15, R9, 0x2, RZ ;  /* 0x00000002090f7824 */ /* 0x000fe200078e00ff */
[----:B------:R-:W-:Y:S01]  /*03a0*/  SHF.L.U32 R0, R10, 0x1, RZ ;  /* 0x000000010a007819 */ /* 0x000fe200000006ff */
[----:B------:R-:W-:Y:S01]  /*03b0*/  STL.64 [R1+0x28], R10 ;  /* 0x0000280a01007387 */ /* 0x000fe20000100a00 */
[----:B------:R-:W-:-:S03]  /*03c0*/  IMAD.SHL.U32 R7, R3, 0x2, RZ ;  /* 0x0000000203077824 */ /* 0x000fc600078e00ff */
[----:B------:R-:W-:Y:S04]  /*03d0*/  STL.64 [R1+0x18], R8 ;  /* 0x0000180801007387 */ /* 0x000fe80000100a00 */
[----:B------:R-:W-:Y:S04]  /*03e0*/  STL.64 [R1+0x20], R14 ;  /* 0x0000200e01007387 */ /* 0x000fe80000100a00 */
[----:B------:R-:W-:Y:S04]  /*03f0*/  STL [R1+0x30], R0 ;  /* 0x0000300001007387 */ /* 0x000fe80000100800 */
[----:B------:R2:W-:Y:S04]  /*0400*/  STL.64 [R1+0x8], R6 ;  /* 0x0000080601007387 */ /* 0x0005e80000100a00 */
[----:B------:R1:W-:Y:S01]  /*0410*/  STL.64 [R1+0x10], R4 ;  /* 0x0000100401007387 */ /* 0x0003e20000100a00 */
[----:B--2---:R-:W-:Y:S01]  /*0420*/  IMAD.MOV.U32 R6, RZ, RZ, R16 ;  /* 0x000000ffff067224 */ /* 0x004fe200078e0010 */
[----:B------:R-:W-:Y:S01]  /*0430*/  MOV R7, R17 ;  /* 0x0000001100077202 */ /* 0x000fe20000000f00 */
[----:B-1----:R-:W-:Y:S01]  /*0440*/  IMAD.U32 R4, RZ, RZ, UR4 ;  /* 0x00000004ff047e24 */ /* 0x002fe2000f8e00ff */
[----:B0--3--:R-:W-:-:S07]  /*0450*/  MOV R5, UR5 ;  /* 0x0000000500057c02 */ /* 0x009fce0008000f00 */
[----:B------:R-:W-:-:S07]  /*0460*/  LEPC R20, `(.L_x_18) ;  /* 0x000000001014794e */ /* 0x000fce0000000000 */
[----:B------:R-:W-:Y:S05]  /*0470*/  CALL.ABS.NOINC R12 ;  /* 0x000000000c007343 */ /* 0x000fea0003c00000 */
.L_x_18:
[----:B------:R-:W0:Y:S01]  /*0480*/  LDC.64 R8, c[0x0][0x388] ;  /* 0x0000e200ff087b82 */ /* 0x000e220000000a00 */
[----:B------:R-:W-:Y:S02]  /*0490*/  HFMA2 R10, -RZ, RZ, 0, 1.78813934326171875e-07 ;  /* 0x00000003ff0a7431 */ /* 0x000fe400000001ff */
[----:B------:R-:W-:Y:S01]  /*04a0*/  IMAD.MOV.U32 R14, RZ, RZ, 0x3 ;  /* 0x00000003ff0e7424 */ /* 0x000fe200078e00ff */
[----:B------:R-:W1:Y:S01]  /*04b0*/  LDCU.64 UR4, c[0x4][0x10] ;  /* 0x01000200ff0477ac */ /* 0x000e620008000a00 */
[----:B0-----:R-:W2:Y:S03]  /*04c0*/  LDG.E R3, desc[UR36][R8.64] ;  /* 0x0000002408037981 */ /* 0x001ea6000c1e1900 */
[----:B------:R0:W3:Y:S01]  /*04d0*/  LDC.64 R12, c[0x4][R18] ;  /* 0x01000000120c7b82 */ /* 0x0000e20000000a00 */
[----:B------:R-:W-:Y:S02]  /*04e0*/  IMAD.MOV.U32 R5, RZ, RZ, 0x3 ;  /* 0x00000003ff057424 */ /* 0x000fe400078e00ff */
[----:B------:R-:W-:-:S02]  /*04f0*/  IMAD.MOV.U32 R7, RZ, RZ, 0x3 ;  /* 0x00000003ff077424 */ /* 0x000fc400078e00ff */
[C---:B--2---:R-:W-:Y:S01]  /*0500*/  IMAD R11, R3.reuse, 0x3, RZ ;  /* 0x00000003030b7824 */ /* 0x044fe200078e02ff */
[----:B------:R-:W-:Y:S01]  /*0510*/  STL.64 [R1], R2 ;  /* 0x0000000201007387 */ /* 0x000fe20000100a00 */
[C---:B------:R-:W-:Y:S01]  /*0520*/  VIADD R9, R3.reuse, 0x2 ;  /* 0x0000000203097836 */ /* 0x040fe20000000000 */
[----:B------:R-:W-:Y:S01]  /*0530*/  IADD3 R4, PT, PT, R3, 0x1, RZ ;  /* 0x0000000103047810 */ /* 0x000fe20007ffe0ff */
[C---:B------:R-:W-:Y:S01]  /*0540*/  VIADD R15, R11.reuse, 0x6 ;  /* 0x000000060b0f7836 */ /* 0x040fe20000000000 */
[C---:B------:R-:W-:Y:S01]  /*0550*/  IADD3 R8, PT, PT, R11.reuse, 0x3, RZ ;  /* 0x000000030b087810 */ /* 0x040fe20007ffe0ff */
[----:B------:R-:W-:Y:S01]  /*0560*/  STL.64 [R1+0x8], R10 ;  /* 0x0000080a01007387 */ /* 0x000fe20000100a00 */
[----:B------:R-:W-:Y:S02]  /*0570*/  IADD3 R0, PT, PT, R11, 0x9, RZ ;  /* 0x000000090b007810 */ /* 0x000fe40007ffe0ff */
[----:B------:R-:W-:Y:S01]  /*0580*/  IADD3 R6, PT, PT, R3, 0x3, RZ ;  /* 0x0000000303067810 */ /* 0x000fe20007ffe0ff */
[----:B------:R-:W-:Y:S04]  /*0590*/  STL.64 [R1+0x18], R8 ;  /* 0x0000180801007387 */ /* 0x000fe80000100a00 */
[----:B------:R-:W-:Y:S04]  /*05a0*/  STL.64 [R1+0x20], R14 ;  /* 0x0000200e01007387 */ /* 0x000fe80000100a00 */
[----:B------:R-:W-:Y:S04]  /*05b0*/  STL [R1+0x30], R0 ;  /* 0x0000300001007387 */ /* 0x000fe80000100800 */
[----:B------:R1:W-:Y:S04]  /*05c0*/  STL.64 [R1+0x10], R4 ;  /* 0x0000100401007387 */ /* 0x0003e80000100a00 */
[----:B------:R2:W-:Y:S01]  /*05d0*/  STL.64 [R1+0x28], R6 ;  /* 0x0000280601007387 */ /* 0x0005e20000100a00 */
[----:B-1----:R-:W-:Y:S01]  /*05e0*/  IMAD.U32 R4, RZ, RZ, UR4 ;  /* 0x00000004ff047e24 */ /* 0x002fe2000f8e00ff */
[----:B------:R-:W-:Y:S01]  /*05f0*/  MOV R5, UR5 ;  /* 0x0000000500057c02 */ /* 0x000fe20008000f00 */
[----:B--2---:R-:W-:Y:S01]  /*0600*/  IMAD.MOV.U32 R6, RZ, RZ, R16 ;  /* 0x000000ffff067224 */ /* 0x004fe200078e0010 */
[----:B0--3--:R-:W-:-:S07]  /*0610*/  MOV R7, R17 ;  /* 0x0000001100077202 */ /* 0x009fce0000000f00 */
[----:B------:R-:W-:-:S07]  /*0620*/  LEPC R20, `(.L_x_19) ;  /* 0x000000001014794e */ /* 0x000fce0000000000 */
[----:B------:R-:W-:Y:S05]  /*0630*/  CALL.ABS.NOINC R12 ;  /* 0x000000000c007343 */ /* 0x000fea0003c00000 */
.L_x_19:
[----:B------:R-:W0:Y:S01]  /*0640*/  LDC.64 R12, c[0x0][0x388] ;  /* 0x0000e200ff0c7b82 */ /* 0x000e220000000a00 */
[----:B------:R-:W-:Y:S01]  /*0650*/  IMAD.MOV.U32 R11, RZ, RZ, 0x4 ;  /* 0x00000004ff0b7424 */ /* 0x000fe200078e00ff */
[----:B------:R-:W-:Y:S01]  /*0660*/  MOV R14, 0x4 ;  /* 0x00000004000e7802 */ /* 0x000fe20000000f00 */
[----:B------:R-:W1:Y:S01]  /*0670*/  LDCU.64 UR4, c[0x4][0x10] ;  /* 0x01000200ff0477ac */ /* 0x000e620008000a00 */
[----:B0-----:R0:W2:Y:S01]  /*0680*/  LDG.E R3, desc[UR36][R12.64] ;  /* 0x000000240c037981 */ /* 0x0010a2000c1e1900 */
[----:B------:R-:W-:Y:S02]  /*0690*/  HFMA2 R5, -RZ, RZ, 0, 2.384185791015625e-07 ;  /* 0x00000004ff057431 */ /* 0x000fe400000001ff */
[----:B------:R-:W-:Y:S01]  /*06a0*/  IMAD.MOV.U32 R6, RZ, RZ, 0x4 ;  /* 0x00000004ff067424 */ /* 0x000fe200078e00ff */
[----:B0-----:R0:W3:Y:S01]  /*06b0*/  LDC.64 R12, c[0x4][R18] ;  /* 0x01000000120c7b82 */ /* 0x0010e20000000a00 */
[C---:B--2---:R-:W-:Y:S01]  /*06c0*/  IADD3 R4, PT, PT, R3.reuse, 0x1, RZ ;  /* 0x0000000103047810 */ /* 0x044fe20007ffe0ff */
[C---:B------:R-:W-:Y:S01]  /*06d0*/  VIADD R10, R3.reuse, 0x3 ;  /* 0x00000003030a7836 */ /* 0x040fe20000000000 */
[C---:B------:R-:W-:Y:S01]  /*06e0*/  IADD3 R9, PT, PT, R3.reuse, 0x2, RZ ;  /* 0x0000000203097810 */ /* 0x040fe20007ffe0ff */
[----:B------:R-:W-:Y:S01]  /*06f0*/  STL.64 [R1], R2 ;  /* 0x0000000201007387 */ /* 0x000fe20000100a00 */
[----:B------:R-:W-:-:S02]  /*0700*/  IMAD.SHL.U32 R7, R3, 0x4, RZ ;  /* 0x0000000403077824 */ /* 0x000fc400078e00ff */
[----:B------:R-:W-:Y:S01]  /*0710*/  IMAD.SHL.U32 R8, R4, 0x4, RZ ;  /* 0x0000000404087824 */ /* 0x000fe200078e00ff */
[----:B------:R-:W-:Y:S01]  /*0720*/  SHF.L.U32 R15, R9, 0x2, RZ ;  /* 0x00000002090f7819 */ /* 0x000fe200000006ff */
[----:B------:R-:W-:Y:S01]  /*0730*/  IMAD.SHL.U32 R0, R10, 0x4, RZ ;  /* 0x000000040a007824 */ /* 0x000fe200078e00ff */
[----:B------:R-:W-:Y:S04]  /*0740*/  STL.64 [R1+0x28], R10 ;  /* 0x0000280a01007387 */ /* 0x000fe80000100a00 */
[----:B------:R-:W-:Y:S04]  /*0750*/  STL.64 [R1+0x18], R8 ;  /* 0x0000180801007387 */ /* 0x000fe80000100a00 */
[----:B------:R-:W-:Y:S04]  /*0760*/  STL.64 [R1+0x20], R14 ;  /* 0x0000200e01007387 */ /* 0x000fe80000100a00 */
[----:B------:R-:W-:Y:S04]  /*0770*/  STL [R1+0x30], R0 ;  /* 0x0000300001007387 */ /* 0x000fe80000100800 */
[----:B------:R2:W-:Y:S04]  /*0780*/  STL.64 [R1+0x8], R6 ;  /* 0x0000080601007387 */ /* 0x0005e80000100a00 */
[----:B------:R1:W-:Y:S01]  /*0790*/  STL.64 [R1+0x10], R4 ;  /* 0x0000100401007387 */ /* 0x0003e20000100a00 */
[----:B--2---:R-:W-:Y:S01]  /*07a0*/  MOV R6, R16 ;  /* 0x0000001000067202 */ /* 0x004fe20000000f00 */
[----:B------:R-:W-:Y:S01]  /*07b0*/  IMAD.MOV.U32 R7, RZ, RZ, R17 ;  /* 0x000000ffff077224 */ /* 0x000fe200078e0011 */
[----:B-1----:R-:W-:Y:S01]  /*07c0*/  MOV R4, UR4 ;  /* 0x0000000400047c02 */ /* 0x002fe20008000f00 */
[----:B0--3--:R-:W-:-:S07]  /*07d0*/  IMAD.U32 R5, RZ, RZ, UR5 ;  /* 0x00000005ff057e24 */ /* 0x009fce000f8e00ff */
[----:B------:R-:W-:-:S07]  /*07e0*/  LEPC R20, `(.L_x_20) ;  /* 0x000000001014794e */ /* 0x000fce0000000000 */
[----:B------:R-:W-:Y:S05]  /*07f0*/  CALL.ABS.NOINC R12 ;  /* 0x000000000c007343 */ /* 0x000fea0003c00000 */
.L_x_20:
[----:B------:R-:W0:Y:S01]  /*0800*/  LDC.64 R8, c[0x0][0x388] ;  /* 0x0000e200ff087b82 */ /* 0x000e220000000a00 */
[----:B------:R-:W-:Y:S02]  /*0810*/  HFMA2 R14, -RZ, RZ, 0, 2.98023223876953125e-07 ;  /* 0x00000005ff0e7431 */ /* 0x000fe400000001ff */
[----:B------:R-:W-:Y:S01]  /*0820*/  IMAD.MOV.U32 R10, RZ, RZ, 0x5 ;  /* 0x00000005ff0a7424 */ /* 0x000fe200078e00ff */
[----:B------:R-:W1:Y:S01]  /*0830*/  LDCU.64 UR4, c[0x4][0x10] ;  /* 0x01000200ff0477ac */ /* 0x000e620008000a00 */
[----:B0-----:R-:W2:Y:S03]  /*0840*/  LDG.E R3, desc[UR36][R8.64] ;  /* 0x0000002408037981 */ /* 0x001ea6000c1e1900 */
[----:B------:R0:W3:Y:S01]  /*0850*/  LDC.64 R12, c[0x4][R18] ;  /* 0x01000000120c7b82 */ /* 0x0000e20000000a00 */
[----:B------:R-:W-:Y:S01]  /*0860*/  HFMA2 R5, -RZ, RZ, 0, 2.98023223876953125e-07 ;  /* 0x00000005ff057431 */ /* 0x000fe200000001ff */
[----:B------:R-:W-:Y:S01]  /*0870*/  MOV R7, 0x5 ;  /* 0x0000000500077802 */ /* 0x000fe20000000f00 */
[C---:B--2---:R-:W-:Y:S01]  /*0880*/  IMAD R11, R3.reuse, 0x5, RZ ;  /* 0x00000005030b7824 */ /* 0x044fe200078e02ff */
[C---:B------:R-:W-:Y:S01]  /*0890*/  IADD3 R9, PT, PT, R3.reuse, 0x2, RZ ;  /* 0x0000000203097810 */ /* 0x040fe20007ffe0ff */
[----:B------:R-:W-:Y:S01]  /*08a0*/  STL.64 [R1], R2 ;  /* 0x0000000201007387 */ /* 0x000fe20000100a00 */
[----:B------:R-:W-:-:S02]  /*08b0*/  VIADD R4, R3, 0x1 ;  /* 0x0000000103047836 */ /* 0x000fc40000000000 */
[C---:B------:R-:W-:Y:S01]  /*08c0*/  VIADD R8, R11.reuse, 0x5 ;  /* 0x000000050b087836 */ /* 0x040fe20000000000 */
[C---:B------:R-:W-:Y:S01]  /*08d0*/  IADD3 R15, PT, PT, R11.reuse, 0xa, RZ ;  /* 0x0000000a0b0f7810 */ /* 0x040fe20007ffe0ff */
[----:B------:R-:W-:Y:S01]  /*08e0*/  VIADD R0, R11, 0xf ;  /* 0x0000000f0b007836 */ /* 0x000fe20000000000 */
[----:B------:R-:W-:Y:S01]  /*08f0*/  STL.64 [R1+0x8], R10 ;  /* 0x0000080a01007387 */ /* 0x000fe20000100a00 */
[----:B------:R-:W-:-:S03]  /*0900*/  VIADD R6, R3, 0x3 ;  /* 0x0000000303067836 */ /* 0x000fc60000000000 */
[----:B------:R-:W-:Y:S04]  /*0910*/  STL.64 [R1+0x18], R8 ;  /* 0x0000180801007387 */ /* 0x000fe80000100a00 */
[----:B------:R-:W-:Y:S04]  /*0920*/  STL.64 [R1+0x20], R14 ;  /* 0x0000200e01007387 */ /* 0x000fe80000100a00 */
[----:B------:R-:W-:Y:S04]  /*0930*/  STL [R1+0x30], R0 ;  /* 0x0000300001007387 */ /* 0x000fe80000100800 */
[----:B------:R1:W-:Y:S04]  /*0940*/  STL.64 [R1+0x10], R4 ;  /* 0x0000100401007387 */ /* 0x0003e80000100a00 */
[----:B------:R2:W-:Y:S01]  /*0950*/  STL.64 [R1+0x28], R6 ;  /* 0x0000280601007387 */ /* 0x0005e20000100a00 */
[----:B-1----:R-:W-:Y:S01]  /*0960*/  MOV R4, UR4 ;  /* 0x0000000400047c02 */ /* 0x002fe20008000f00 */
[----:B------:R-:W-:Y:S01]  /*0970*/  IMAD.U32 R5, RZ, RZ, UR5 ;  /* 0x00000005ff057e24 */ /* 0x000fe2000f8e00ff */
[----:B--2---:R-:W-:Y:S01]  /*0980*/  MOV R6, R16 ;  /* 0x0000001000067202 */ /* 0x004fe20000000f00 */
[----:B0--3--:R-:W-:-:S07]  /*0990*/  IMAD.MOV.U32 R7, RZ, RZ, R17 ;  /* 0x000000ffff077224 */ /* 0x009fce00078e0011 */
[----:B------:R-:W-:-:S07]  /*09a0*/  LEPC R20, `(.L_x_21) ;  /* 0x000000001014794e */ /* 0x000fce0000000000 */
[----:B------:R-:W-:Y:S05]  /*09b0*/  CALL.ABS.NOINC R12 ;  /* 0x000000000c007343 */ /* 0x000fea0003c00000 */
.L_x_21:
[----:B------:R-:W0:Y:S01]  /*09c0*/  LDC.64 R8, c[0x0][0x388] ;  /* 0x0000e200ff087b82 */ /* 0x000e220000000a00 */
[----:B------:R-:W-:Y:S02]  /*09d0*/  HFMA2 R14, -RZ, RZ, 0, 3.5762786865234375e-07 ;  /* 0x00000006ff0e7431 */ /* 0x000fe400000001ff */
[----:B------:R-:W-:Y:S01]  /*09e0*/  IMAD.MOV.U32 R10, RZ, RZ, 0x6 ;  /* 0x00000006ff0a7424 */ /* 0x000fe200078e00ff */
[----:B------:R-:W1:Y:S01]  /*09f0*/  LDCU.64 UR4, c[0x4][0x10] ;  /* 0x01000200ff0477ac */ /* 0x000e620008000a00 */
[----:B0-----:R-:W2:Y:S03]  /*0a00*/  LDG.E R3, desc[UR36][R8.64] ;  /* 0x0000002408037981 */ /* 0x001ea6000c1e1900 */
[----:B------:R0:W3:Y:S01]  /*0a10*/  LDC.64 R12, c[0x4][R18] ;  /* 0x01000000120c7b82 */ /* 0x0000e20000000a00 */
[----:B------:R-:W-:Y:S01]  /*0a20*/  HFMA2 R5, -RZ, RZ, 0, 3.5762786865234375e-07 ;  /* 0x00000006ff057431 */ /* 0x000fe200000001ff */
        /* <DEDUP_REMOVED lines=21> */
.L_x_22:
[----:B------:R-:W0:Y:S01]  /*0b80*/  LDC.64 R8, c[0x0][0x388] ;  /* 0x0000e200ff087b82 */ /* 0x000e220000000a00 */
[----:B------:R-:W-:Y:S02]  /*0b90*/  HFMA2 R14, -RZ, RZ, 0, 4.17232513427734375e-07 ;  /* 0x00000007ff0e7431 */ /* 0x000fe400000001ff */
[----:B------:R-:W-:Y:S01]  /*0ba0*/  IMAD.MOV.U32 R10, RZ, RZ, 0x7 ;  /* 0x00000007ff0a7424 */ /* 0x000fe200078e00ff */
[----:B------:R-:W1:Y:S01]  /*0bb0*/  LDCU.64 UR4, c[0x4][0x10] ;  /* 0x01000200ff0477ac */ /* 0x000e620008000a00 */
[----:B0-----:R-:W2:Y:S03]  /*0bc0*/  LDG.E R3, desc[UR36][R8.64] ;  /* 0x0000002408037981 */ /* 0x001ea6000c1e1900 */
[----:B------:R0:W3:Y:S01]  /*0bd0*/  LDC.64 R12, c[0x4][R18] ;  /* 0x01000000120c7b82 */ /* 0x0000e20000000a00 */
[----:B------:R-:W-:Y:S01]  /*0be0*/  HFMA2 R5, -RZ, RZ, 0, 4.17232513427734375e-07 ;  /* 0x00000007ff057431 */ /* 0x000fe200000001ff */
        /* <DEDUP_REMOVED lines=21> */
.L_x_23:
[----:B------:R-:W0:Y:S01]  /*0d40*/  LDC.64 R12, c[0x0][0x388] ;  /* 0x0000e200ff0c7b82 */ /* 0x000e220000000a00 */
[----:B------:R-:W-:Y:S01]  /*0d50*/  MOV R11, 0x8 ;  /* 0x00000008000b7802 */ /* 0x000fe20000000f00 */
[----:B------:R-:W-:Y:S01]  /*0d60*/  IMAD.MOV.U32 R14, RZ, RZ, 0x8 ;  /* 0x00000008ff0e7424 */ /* 0x000fe200078e00ff */
[----:B------:R-:W1:Y:S01]  /*0d70*/  LDCU.64 UR4, c[0x4][0x10] ;  /* 0x01000200ff0477ac */ /* 0x000e620008000a00 */
[----:B0-----:R0:W2:Y:S01]  /*0d80*/  LDG.E R3, desc[UR36][R12.64] ;  /* 0x000000240c037981 */ /* 0x0010a2000c1e1900 */
[----:B------:R-:W-:Y:S02]  /*0d90*/  HFMA2 R6, -RZ, RZ, 0, 4.76837158203125e-07 ;  /* 0x00000008ff067431 */ /* 0x000fe400000001ff */
[----:B------:R-:W-:Y:S01]  /*0da0*/  IMAD.MOV.U32 R5, RZ, RZ, 0x8 ;  /* 0x00000008ff057424 */ /* 0x000fe200078e00ff */
[----:B0-----:R0:W3:Y:S01]  /*0db0*/  LDC.64 R12, c[0x4][R18] ;  /* 0x01000000120c7b82 */ /* 0x0010e20000000a00 */
[C---:B--2---:R-:W-:Y:S01]  /*0dc0*/  VIADD R4, R3.reuse, 0x1 ;  /* 0x0000000103047836 */ /* 0x044fe20000000000 */
[C---:B------:R-:W-:Y:S01]  /*0dd0*/  IADD3 R10, PT, PT, R3.reuse, 0x3, RZ ;  /* 0x00000003030a7810 */ /* 0x040fe20007ffe0ff */
[C---:B------:R-:W-:Y:S01]  /*0de0*/  VIADD R9, R3.reuse, 0x2 ;  /* 0x0000000203097836 */ /* 0x040fe20000000000 */
[----:B------:R-:W-:Y:S01]  /*0df0*/  STL.64 [R1], R2 ;  /* 0x0000000201007387 */ /* 0x000fe20000100a00 */
[----:B------:R-:W-:-:S02]  /*0e00*/  SHF.L.U32 R7, R3, 0x3, RZ ;  /* 0x0000000303077819 */ /* 0x000fc400000006ff */
[----:B------:R-:W-:Y:S01]  /*0e10*/  SHF.L.U32 R8, R4, 0x3, RZ ;  /* 0x0000000304087819 */ /* 0x000fe200000006ff */
[----:B------:R-:W-:Y:S01]  /*0e20*/  IMAD.SHL.U32 R15, R9, 0x8, RZ ;  /* 0x00000008090f7824 */ /* 0x000fe200078e00ff */
[----:B------:R-:W-:Y:S01]  /*0e30*/  SHF.L.U32 R0, R10, 0x3, RZ ;  /* 0x000000030a007819 */ /* 0x000fe200000006ff */
[----:B------:R-:W-:Y:S04]  /*0e40*/  STL.64 [R1+0x28], R10 ;  /* 0x0000280a01007387 */ /* 0x000fe80000100a00 */
        /* <DEDUP_REMOVED lines=11> */
.L_x_24:
[----:B------:R-:W0:Y:S01]  /*0f00*/  LDC.64 R8, c[0x0][0x388] ;  /* 0x0000e200ff087b82 */ /* 0x000e220000000a00 */
[----:B------:R-:W-:Y:S02]  /*0f10*/  HFMA2 R10, -RZ, RZ, 0, 5.36441802978515625e-07 ;  /* 0x00000009ff0a7431 */ /* 0x000fe400000001ff */
        /* <DEDUP_REMOVED lines=26> */
.L_x_25:
[----:B------:R-:W0:Y:S01]  /*10c0*/  LDC.64 R8, c[0x0][0x388] ;  /* 0x0000e200ff087b82 */ /* 0x000e220000000a00 */
[----:B------:R-:W-:Y:S02]  /*10d0*/  HFMA2 R10, -RZ, RZ, 0, 5.9604644775390625e-07 ;  /* 0x0000000aff0a7431 */ /* 0x000fe400000001ff */
        /* <DEDUP_REMOVED lines=26> */
.L_x_26:
[----:B------:R-:W0:Y:S01]  /*1280*/  LDC.64 R8, c[0x0][0x388] ;  /* 0x0000e200ff087b82 */ /* 0x000e220000000a00 */
[----:B------:R-:W-:Y:S02]  /*1290*/  HFMA2 R10, -RZ, RZ, 0, 6.55651092529296875e-07 ;  /* 0x0000000bff0a7431 */ /* 0x000fe400000001ff */
        /* <DEDUP_REMOVED lines=26> */
.L_x_27:
[----:B------:R-:W0:Y:S01]  /*1440*/  LDC.64 R8, c[0x0][0x388] ;  /* 0x0000e200ff087b82 */ /* 0x000e220000000a00 */
[----:B------:R-:W-:Y:S02]  /*1450*/  HFMA2 R3, -RZ, RZ, 0, 7.152557373046875e-07 ;  /* 0x0000000cff037431 */ /* 0x000fe400000001ff */
[----:B------:R-:W-:Y:S02]  /*1460*/  IMAD.MOV.U32 R6, RZ, RZ, R2 ;  /* 0x000000ffff067224 */ /* 0x000fe400078e0002 */
[----:B------:R-:W-:Y:S02]  /*1470*/  HFMA2 R12, -RZ, RZ, 0, 7.152557373046875e-07 ;  /* 0x0000000cff0c7431 */ /* 0x000fe400000001ff */
[----:B------:R-:W-:Y:S01]  /*1480*/  IMAD.MOV.U32 R10, RZ, RZ, 0xc ;  /* 0x0000000cff0a7424 */ /* 0x000fe200078e00ff */
[----:B------:R-:W1:Y:S01]  /*1490*/  LDCU.64 UR4, c[0x4][0x10] ;  /* 0x01000200ff0477ac */ /* 0x000e620008000a00 */
[----:B0-----:R-:W2:Y:S01]  /*14a0*/  LDG.E R7, desc[UR36][R8.64] ;  /* 0x0000002408077981 */ /* 0x001ea2000c1e1900 */
[----:B------:R-:W-:Y:S01]  /*14b0*/  MOV R5, 0xc ;  /* 0x0000000c00057802 */ /* 0x000fe20000000f00 */
[C---:B--2---:R-:W-:Y:S01]  /*14c0*/  IMAD R11, R7.reuse, 0xc, RZ ;  /* 0x0000000c070b7824 */ /* 0x044fe200078e02ff */
[C---:B------:R-:W-:Y:S01]  /*14d0*/  IADD3 R9, PT, PT, R7.reuse, 0x2, RZ ;  /* 0x0000000207097810 */ /* 0x040fe20007ffe0ff */
[----:B------:R-:W-:Y:S01]  /*14e0*/  VIADD R2, R7, 0x1 ;  /* 0x0000000107027836 */ /* 0x000fe20000000000 */
[----:B------:R0:W-:Y:S01]  /*14f0*/  STL.64 [R1], R6 ;  /* 0x0000000601007387 */ /* 0x0001e20000100a00 */
[C---:B------:R-:W-:Y:S01]  /*1500*/  VIADD R8, R11.reuse, 0xc ;  /* 0x0000000c0b087836 */ /* 0x040fe20000000000 */
[C---:B------:R-:W-:Y:S01]  /*1510*/  IADD3 R13, PT, PT, R11.reuse, 0x18, RZ ;  /* 0x000000180b0d7810 */ /* 0x040fe20007ffe0ff */
[----:B------:R-:W-:Y:S01]  /*1520*/  VIADD R0, R11, 0x24 ;  /* 0x000000240b007836 */ /* 0x000fe20000000000 */
[----:B------:R2:W-:Y:S01]  /*1530*/  STL.64 [R1+0x10], R2 ;  /* 0x0000100201007387 */ /* 0x0005e20000100a00 */
[----:B------:R-:W-:-:S03]  /*1540*/  VIADD R4, R7, 0x3 ;  /* 0x0000000307047836 */ /* 0x000fc60000000000 */
[----:B------:R-:W-:Y:S04]  /*1550*/  STL.64 [R1+0x8], R10 ;  /* 0x0000080a01007387 */ /* 0x000fe80000100a00 */
[----:B------:R-:W-:Y:S01]  /*1560*/  STL.64 [R1+0x18], R8 ;  /* 0x0000180801007387 */ /* 0x000fe20000100a00 */
[----:B0-----:R-:W-:Y:S01]  /*1570*/  MOV R6, R16 ;  /* 0x0000001000067202 */ /* 0x001fe20000000f00 */
[----:B------:R-:W-:Y:S02]  /*1580*/  IMAD.MOV.U32 R7, RZ, RZ, R17 ;  /* 0x000000ffff077224 */ /* 0x000fe400078e0011 */
[----:B------:R-:W-:Y:S01]  /*1590*/  STL.64 [R1+0x20], R12 ;  /* 0x0000200c01007387 */ /* 0x000fe20000100a00 */
[----:B--2---:R0:W2:Y:S03]  /*15a0*/  LDC.64 R2, c[0x4][R18] ;  /* 0x0100000012027b82 */ /* 0x0040a60000000a00 */
[----:B------:R-:W-:Y:S04]  /*15b0*/  STL [R1+0x30], R0 ;  /* 0x0000300001007387 */ /* 0x000fe80000100800 */
[----:B------:R1:W-:Y:S02]  /*15c0*/  STL.64 [R1+0x28], R4 ;  /* 0x0000280401007387 */ /* 0x0003e40000100a00 */
[----:B-1----:R-:W-:Y:S01]  /*15d0*/  MOV R4, UR4 ;  /* 0x0000000400047c02 */ /* 0x002fe20008000f00 */
[----:B0-----:R-:W-:-:S07]  /*15e0*/  IMAD.U32 R5, RZ, RZ, UR5 ;  /* 0x00000005ff057e24 */ /* 0x001fce000f8e00ff */
[----:B------:R-:W-:-:S07]  /*15f0*/  LEPC R20, `(.L_x_28) ;  /* 0x000000001014794e */ /* 0x000fce0000000000 */
[----:B--2---:R-:W-:Y:S05]  /*1600*/  CALL.ABS.NOINC R2 ;  /* 0x0000000002007343 */ /* 0x004fea0003c00000 */
.L_x_28:
[----:B------:R-:W0:Y:S01]  /*1610*/  LDC.64 R18, c[0x4][R18] ;  /* 0x0100000012127b82 */ /* 0x000e220000000a00 */
[----:B------:R-:W1:Y:S01]  /*1620*/  LDCU.64 UR4, c[0x4][0x18] ;  /* 0x01000300ff0477ac */ /* 0x000e620008000a00 */
[----:B------:R-:W-:Y:S02]  /*1630*/  CS2R R6, SRZ ;  /* 0x0000000000067805 */ /* 0x000fe4000001ff00 */
[----:B-1----:R-:W-:Y:S01]  /*1640*/  MOV R4, UR4 ;  /* 0x0000000400047c02 */ /* 0x002fe20008000f00 */
[----:B------:R-:W-:-:S07]  /*1650*/  IMAD.U32 R5, RZ, RZ, UR5 ;  /* 0x00000005ff057e24 */ /* 0x000fce000f8e00ff */
[----:B------:R-:W-:-:S07]  /*1660*/  LEPC R20, `(.L_x_29) ;  /* 0x000000001014794e */ /* 0x000fce0000000000 */
[----:B0-----:R-:W-:Y:S05]  /*1670*/  CALL.ABS.NOINC R18 ;  /* 0x0000000012007343 */ /* 0x001fea0003c00000 */
.L_x_29:
[----:B------:R-:W0:Y:S02]  /*1680*/  LDC.64 R2, c[0x0][0x388] ;  /* 0x0000e200ff027b82 */ /* 0x000e240000000a00 */
[----:B0-----:R-:W2:Y:S06]  /*1690*/  LDG.E R0, desc[UR36][R2.64] ;  /* 0x0000002402007981 */ /* 0x001eac000c1e1900 */
[----:B------:R-:W0:Y:S01]  /*16a0*/  LDC.64 R4, c[0x0][0x380] ;  /* 0x0000e000ff047b82 */ /* 0x000e220000000a00 */
[C---:B--2---:R-:W-:Y:S02]  /*16b0*/  ISETP.NE.AND P0, PT, R0.reuse, 0xa, PT ;  /* 0x0000000a0000780c */ /* 0x044fe40003f05270 */
[----:B------:R-:W-:-:S04]  /*16c0*/  IADD3 R0, PT, PT, R0, 0x4, RZ ;  /* 0x0000000400007810 */ /* 0x000fc80007ffe0ff */
[----:B------:R-:W-:-:S05]  /*16d0*/  SEL R7, R0, 0x6, P0 ;  /* 0x0000000600077807 */ /* 0x000fca0000000000 */
[----:B------:R-:W-:Y:S04]  /*16e0*/  STG.E desc[UR36][R2.64], R7 ;  /* 0x0000000702007986 */ /* 0x000fe8000c101924 */
[----:B0-----:R-:W-:Y:S01]  /*16f0*/  ATOMG.E.EXCH.STRONG.GPU PT, RZ, desc[UR36][R4.64], RZ ;  /* 0x800000ff04ff79a8 */ /* 0x001fe2000c1ef124 */
[----:B------:R-:W-:Y:S05]  /*1700*/  EXIT ;  /* 0x000000000000794d */ /* 0x000fea0003800000 */
.L_x_30:
        /* <DEDUP_REMOVED lines=15> */
.L_x_35:


//--------------------- .text._Z13outputFromGPUv  --------------------------
	.section	.text._Z13outputFromGPUv,"ax",@progbits
	.align	128
        .global         _Z13outputFromGPUv
        .type           _Z13outputFromGPUv,@function
        .size           _Z13outputFromGPUv,(.L_x_36 - _Z13outputFromGPUv)
        .other          _Z13outputFromGPUv,@"STO_CUDA_ENTRY STV_DEFAULT"
_Z13outputFromGPUv:
.text._Z13outputFromGPUv:
[----:B------:R-:W0:Y:S01]  /*0000*/  LDC R1, c[0x0][0x37c] ;  /* 0x0000df00ff017b82 */ /* 0x000e220000000800 */
[----:B------:R-:W1:Y:S01]  /*0010*/  S2R R8, SR_CTAID.X ;  /* 0x0000000000087919 */ /* 0x000e620000002500 */
[----:B0-----:R-:W-:Y:S01]  /*0020*/  VIADD R1, R1, 0xfffffff8 ;  /* 0xfffffff801017836 */ /* 0x001fe20000000000 */
[----:B------:R-:W-:Y:S01]  /*0030*/  MOV R0, 0x0 ;  /* 0x0000000000007802 */ /* 0x000fe20000000f00 */
[----:B------:R-:W0:Y:S01]  /*0040*/  LDCU UR4, c[0x0][0x2f8] ;  /* 0x00005f00ff0477ac */ /* 0x000e220008000800 */
[----:B------:R-:W1:Y:S03]  /*0050*/  S2R R9, SR_TID.X ;  /* 0x0000000000097919 */ /* 0x000e660000002100 */
[----:B------:R2:W3:Y:S01]  /*0060*/  LDC.64 R2, c[0x4][R0] ;  /* 0x0100000000027b82 */ /* 0x0004e20000000a00 */
[----:B------:R-:W4:Y:S01]  /*0070*/  LDCU.64 UR6, c[0x4][0x8] ;  /* 0x01000100ff0677ac */ /* 0x000f220008000a00 */
[----:B------:R-:W5:Y:S01]  /*0080*/  LDCU UR5, c[0x0][0x2fc] ;  /* 0x00005f80ff0577ac */ /* 0x000f620008000800 */
[----:B0-----:R-:W-:Y:S01]  /*0090*/  IADD3 R6, P0, PT, R1, UR4, RZ ;  /* 0x0000000401067c10 */ /* 0x001fe2000ff1e0ff */
[----:B----4-:R-:W-:Y:S01]  /*00a0*/  IMAD.U32 R4, RZ, RZ, UR6 ;  /* 0x00000006ff047e24 */ /* 0x010fe2000f8e00ff */
[----:B------:R-:W-:-:S03]  /*00b0*/  MOV R5, UR7 ;  /* 0x0000000700057c02 */ /* 0x000fc60008000f00 */
[----:B-----5:R-:W-:Y:S01]  /*00c0*/  IMAD.X R7, RZ, RZ, UR5, P0 ;  /* 0x00000005ff077e24 */ /* 0x020fe200080e06ff */
[----:B-1----:R2:W-:Y:S07]  /*00d0*/  STL.64 [R1], R8 ;  /* 0x0000000801007387 */ /* 0x0025ee0000100a00 */
[----:B------:R-:W-:-:S07]  /*00e0*/  LEPC R20, `(.L_x_31) ;  /* 0x000000001014794e */ /* 0x000fce0000000000 */
[----:B--23--:R-:W-:Y:S05]  /*00f0*/  CALL.ABS.NOINC R2 ;  /* 0x0000000002007343 */ /* 0x00cfea0003c00000 */
.L_x_31:
[----:B------:R-:W-:Y:S05]  /*0100*/  EXIT ;  /* 0x000000000000794d */ /* 0x000fea0003800000 */
.L_x_32:
        /* <DEDUP_REMOVED lines=15> */
.L_x_36:


//--------------------- .nv.global.init           --------------------------
	.section	.nv.global.init,"aw",@progbits
.nv.global.init:
	.type		$str$2,@object
	.size		$str$2,($str - $str$2)
$str$2:
        /*0000*/ 	.byte	0x0a, 0x00
	.type		$str,@object
	.size		$str,($str$1 - $str)
$str:
        /*0002*/ 	.byte	0x5b, 0x25, 0x64, 0x5d, 0x20, 0x3a, 0x20, 0x5b, 0x25, 0x64, 0x5d, 0x0a, 0x00
	.type		$str$1,@object
	.size		$str$1,($str$4 - $str$1)
$str$1:
        /*000f*/ 	.byte	0x5b, 0x25, 0x64, 0x5d, 0x09, 0x25, 0x64, 0x20, 0x78, 0x20, 0x25, 0x64, 0x20, 0x3d, 0x20, 0x25
        /*001f*/ 	.byte	0x64, 0x20, 0x09, 0x09, 0x25, 0x64, 0x20, 0x78, 0x20, 0x25, 0x64, 0x20, 0x3d, 0x20, 0x25, 0x64
        /*002f*/ 	.byte	0x20, 0x09, 0x09, 0x25, 0x64, 0x20, 0x78, 0x20, 0x25, 0x64, 0x20, 0x3d, 0x20, 0x25, 0x64, 0x20
        /*003f*/ 	.byte	0x09, 0x09, 0x25, 0x64, 0x20, 0x78, 0x20, 0x25, 0x64, 0x20, 0x3d, 0x20, 0x25, 0x64, 0x0a, 0x00
	.type		$str$4,@object
	.size		$str$4,(.L_4 - $str$4)
$str$4:
        /*004f*/ 	.byte	0x5b, 0x25, 0x64, 0x5d, 0x20, 0x3a, 0x20, 0x5b, 0x25, 0x64, 0x5d, 0x09, 0x25, 0x64, 0x20, 0x78
        /*005f*/ 	.byte	0x20, 0x25, 0x64, 0x20, 0x3d, 0x20, 0x25, 0x64, 0x20, 0x09, 0x09, 0x25, 0x64, 0x20, 0x78, 0x20
        /*006f*/ 	.byte	0x25, 0x64, 0x20, 0x3d, 0x20, 0x25, 0x64, 0x20, 0x09, 0x09, 0x25, 0x64, 0x20, 0x78, 0x20, 0x25
        /*007f*/ 	.byte	0x64, 0x20, 0x3d, 0x20, 0x25, 0x64, 0x20, 0x09, 0x09, 0x25, 0x64, 0x20, 0x78, 0x20, 0x25, 0x64
        /*008f*/ 	.byte	0x20, 0x3d, 0x20, 0x25, 0x64, 0x0a, 0x25, 0x73, 0x00
.L_4:


//--------------------- .nv.shared.reserved.0     --------------------------
	.section	.nv.shared.reserved.0,"aw",@nobits
	.weak		__nv_reservedSMEM_offset_0_alias
	.size		__nv_reservedSMEM_offset_0_alias, 0, 64
	.other		__nv_reservedSMEM_offset_0_alias,@"STO_CUDA_RESERVED_SHARED STV_DEFAULT"
__nv_reservedSMEM_offset_0_alias:
	.zero		0
	.zero		64


//--------------------- .nv.global                --------------------------
	.section	.nv.global,"aw",@nobits
.nv.global:
	.type		$str$3,@object
	.size		$str$3,(.L_3 - $str$3)
$str$3:
	.zero		1
.L_3:


//--------------------- .nv.constant0._Z33multiplicationTableBlockAndThreadPiS_ --------------------------
	.section	.nv.constant0._Z33multiplicationTableBlockAndThreadPiS_,"a",@progbits
	.sectionflags	@""
	.align	4
.nv.constant0._Z33multiplicationTableBlockAndThreadPiS_:
	.zero		912


//--------------------- .nv.constant0._Z25multiplicationTableThreadv --------------------------
	.section	.nv.constant0._Z25multiplicationTableThreadv,"a",@progbits
	.sectionflags	@""
	.align	4
.nv.constant0._Z25multiplicationTableThreadv:
	.zero		896


//--------------------- .nv.constant0._Z24multiplicationTableBlockPiS_ --------------------------
	.section	.nv.constant0._Z24multiplicationTableBlockPiS_,"a",@progbits
	.sectionflags	@""
	.align	4
.nv.constant0._Z24multiplicationTableBlockPiS_:
	.zero		912


//--------------------- .nv.constant0._Z13outputFromGPUv --------------------------
	.section	.nv.constant0._Z13outputFromGPUv,"a",@progbits
	.sectionflags	@""
	.align	4
.nv.constant0._Z13outputFromGPUv:
	.zero		896


//--------------------- SYMBOLS --------------------------

	.type		.nv.reservedSmem.offset0,@object
	.size		.nv.reservedSmem.offset0,0x4
	.type		vprintf,@function
